	.target	sm_90a

	.elftype	@"ET_EXEC"


//--------------------- .note.nv.tkinfo           --------------------------
	.section	.note.nv.tkinfo,"",@"SHT_NOTE"
	.sectionflags	@"SHF_NOTE_NV_TKINFO"
	.tkinfo
        /*0018*/ 	.word	0x00000002
        /*0030*/ 	.string	""
        /*0030*/ 	.string	"ptxas"
        /*0030*/ 	.string	"Cuda compilation tools, release 13.0, V13.0.88"
        /*0030*/ 	.string	"Build cuda_13.0.r13.0/compiler.36424714_0"
        /*0030*/ 	.string	"-arch sm_90a -m 64 "



//--------------------- .note.nv.cuinfo           --------------------------
	.section	.note.nv.cuinfo,"",@"SHT_NOTE"
	.sectionflags	@"SHF_NOTE_NV_CUINFO"
        /*0018*/ 	.short	0x0002
        /*001a*/ 	.short	0x005a
        /*001c*/ 	.short	0x0082
	.zero		2


//--------------------- .nv.info                  --------------------------
	.section	.nv.info,"",@"SHT_CUDA_INFO"
	.align	4


	//----- nvinfo : EIATTR_REGCOUNT
	.align		4
        /*0000*/ 	.byte	0x04, 0x2f
        /*0002*/ 	.short	(.L_15 - .L_14)
	.align		4
.L_14:
        /*0004*/ 	.word	index@(_ZN7cutlass13device_kernelINS_4gemm6kernel13GemmUniversalIN4cute5tupleIJiiiiEEENS1_10collective13CollectiveMmaINS1_34MainloopSm90TmaGmmaWarpSpecializedILi2ENS5_IJNS4_1CILi2EEENSA_ILi1EEESC_EEENS1_35KernelTmaWarpSpecializedCooperativeEEENS5_IJNSA_ILi192EEESG_NSA_ILi256EEEEEEaNS5_IJlSC_lEEEaSJ_NS4_8TiledMMAINS4_8MMA_AtomIJNS4_4SM904GMMA27MMA_64x192x32_S32S8S8_SS_TNEEEENS4_6LayoutISD_NS5_IJSC_NSA_ILi0EEESR_EEEEENS5_IJNS4_10UnderscoreESU_SU_EEEEENS4_13SM90_TMA_LOADENS4_14ComposedLayoutINS4_7SwizzleILi3ELi4ELi3EEENS4_18smem_ptr_flag_bitsILi8EEENSQ_INS5_IJNSA_ILi8EEENSA_ILi128EEEEEENS5_IJS14_SC_EEEEEEEvNS4_8identityENS4_23SM90_TMA_LOAD_MULTICASTES18_vS19_EENS_8epilogue10collective6detail29Sm90TmaWarpSpecializedAdapterINS1D_15DefaultEpilogueIaSJ_SJ_NS1C_6thread17LinearCombinationIaLi1EiiLNS1H_9ScaleType4KindE0ELNS_15FloatRoundStyleE2EaEENS1_15EpilogueDefaultEEEEEvvEEEEvNT_6ParamsE)
        /*0008*/ 	.word	0x000000a8


	//----- nvinfo : EIATTR_FRAME_SIZE
	.align		4
.L_15:
        /*000c*/ 	.byte	0x04, 0x11
        /*000e*/ 	.short	(.L_17 - .L_16)
	.align		4
.L_16:
        /*0010*/ 	.word	index@(_ZN7cutlass13device_kernelINS_4gemm6kernel13GemmUniversalIN4cute5tupleIJiiiiEEENS1_10collective13CollectiveMmaINS1_34MainloopSm90TmaGmmaWarpSpecializedILi2ENS5_IJNS4_1CILi2EEENSA_ILi1EEESC_EEENS1_35KernelTmaWarpSpecializedCooperativeEEENS5_IJNSA_ILi192EEESG_NSA_ILi256EEEEEEaNS5_IJlSC_lEEEaSJ_NS4_8TiledMMAINS4_8MMA_AtomIJNS4_4SM904GMMA27MMA_64x192x32_S32S8S8_SS_TNEEEENS4_6LayoutISD_NS5_IJSC_NSA_ILi0EEESR_EEEEENS5_IJNS4_10UnderscoreESU_SU_EEEEENS4_13SM90_TMA_LOADENS4_14ComposedLayoutINS4_7SwizzleILi3ELi4ELi3EEENS4_18smem_ptr_flag_bitsILi8EEENSQ_INS5_IJNSA_ILi8EEENSA_ILi128EEEEEENS5_IJS14_SC_EEEEEEEvNS4_8identityENS4_23SM90_TMA_LOAD_MULTICASTES18_vS19_EENS_8epilogue10collective6detail29Sm90TmaWarpSpecializedAdapterINS1D_15DefaultEpilogueIaSJ_SJ_NS1C_6thread17LinearCombinationIaLi1EiiLNS1H_9ScaleType4KindE0ELNS_15FloatRoundStyleE2EaEENS1_15EpilogueDefaultEEEEEvvEEEEvNT_6ParamsE)
        /*0014*/ 	.word	0x00000010


	//----- nvinfo : EIATTR_MIN_STACK_SIZE
	.align		4
.L_17:
        /*0018*/ 	.byte	0x04, 0x12
        /*001a*/ 	.short	(.L_19 - .L_18)
	.align		4
.L_18:
        /*001c*/ 	.word	index@(_ZN7cutlass13device_kernelINS_4gemm6kernel13GemmUniversalIN4cute5tupleIJiiiiEEENS1_10collective13CollectiveMmaINS1_34MainloopSm90TmaGmmaWarpSpecializedILi2ENS5_IJNS4_1CILi2EEENSA_ILi1EEESC_EEENS1_35KernelTmaWarpSpecializedCooperativeEEENS5_IJNSA_ILi192EEESG_NSA_ILi256EEEEEEaNS5_IJlSC_lEEEaSJ_NS4_8TiledMMAINS4_8MMA_AtomIJNS4_4SM904GMMA27MMA_64x192x32_S32S8S8_SS_TNEEEENS4_6LayoutISD_NS5_IJSC_NSA_ILi0EEESR_EEEEENS5_IJNS4_10UnderscoreESU_SU_EEEEENS4_13SM90_TMA_LOADENS4_14ComposedLayoutINS4_7SwizzleILi3ELi4ELi3EEENS4_18smem_ptr_flag_bitsILi8EEENSQ_INS5_IJNSA_ILi8EEENSA_ILi128EEEEEENS5_IJS14_SC_EEEEEEEvNS4_8identityENS4_23SM90_TMA_LOAD_MULTICASTES18_vS19_EENS_8epilogue10collective6detail29Sm90TmaWarpSpecializedAdapterINS1D_15DefaultEpilogueIaSJ_SJ_NS1C_6thread17LinearCombinationIaLi1EiiLNS1H_9ScaleType4KindE0ELNS_15FloatRoundStyleE2EaEENS1_15EpilogueDefaultEEEEEvvEEEEvNT_6ParamsE)
        /*0020*/ 	.word	0x00000010
.L_19:


//--------------------- .nv.compat                --------------------------
	.section	.nv.compat,"",@"SHT_CUDA_COMPAT_INFO"
	.align	4
        /*0000*/ 	.byte	0x02, 0x09, 0x01, 0x00, 0x02, 0x02, 0x04, 0x00, 0x02, 0x05, 0x05, 0x00, 0x03, 0x07, 0x01, 0x01
        /*0010*/ 	.byte	0x02, 0x03, 0x01, 0x00, 0x02, 0x06, 0x01, 0x00, 0x04, 0x0b, 0x08, 0x00, 0x00, 0x00, 0x00, 0x00
        /*0020*/ 	.byte	0x00, 0x00, 0x00, 0x00


//--------------------- .nv.info._ZN7cutlass13device_kernelINS_4gemm6kernel13GemmUniversalIN4cute5tupleIJiiiiEEENS1_10collective13CollectiveMmaINS1_34MainloopSm90TmaGmmaWarpSpecializedILi2ENS5_IJNS4_1CILi2EEENSA_ILi1EEESC_EEENS1_35KernelTmaWarpSpecializedCooperativeEEENS5_IJNSA_ILi192EEESG_NSA_ILi256EEEEEEaNS5_IJlSC_lEEEaSJ_NS4_8TiledMMAINS4_8MMA_AtomIJNS4_4SM904GMMA27MMA_64x192x32_S32S8S8_SS_TNEEEENS4_6LayoutISD_NS5_IJSC_NSA_ILi0EEESR_EEEEENS5_IJNS4_10UnderscoreESU_SU_EEEEENS4_13SM90_TMA_LOADENS4_14ComposedLayoutINS4_7SwizzleILi3ELi4ELi3EEENS4_18smem_ptr_flag_bitsILi8EEENSQ_INS5_IJNSA_ILi8EEENSA_ILi128EEEEEENS5_IJS14_SC_EEEEEEEvNS4_8identityENS4_23SM90_TMA_LOAD_MULTICASTES18_vS19_EENS_8epilogue10collective6detail29Sm90TmaWarpSpecializedAdapterINS1D_15DefaultEpilogueIaSJ_SJ_NS1C_6thread17LinearCombinationIaLi1EiiLNS1H_9ScaleType4KindE0ELNS_15FloatRoundStyleE2EaEENS1_15EpilogueDefaultEEEEEvvEEEEvNT_6ParamsE --------------------------
	.section	.nv.info._ZN7cutlass13device_kernelINS_4gemm6kernel13GemmUniversalIN4cute5tupleIJiiiiEEENS1_10collective13CollectiveMmaINS1_34MainloopSm90TmaGmmaWarpSpecializedILi2ENS5_IJNS4_1CILi2EEENSA_ILi1EEESC_EEENS1_35KernelTmaWarpSpecializedCooperativeEEENS5_IJNSA_ILi192EEESG_NSA_ILi256EEEEEEaNS5_IJlSC_lEEEaSJ_NS4_8TiledMMAINS4_8MMA_AtomIJNS4_4SM904GMMA27MMA_64x192x32_S32S8S8_SS_TNEEEENS4_6LayoutISD_NS5_IJSC_NSA_ILi0EEESR_EEEEENS5_IJNS4_10UnderscoreESU_SU_EEEEENS4_13SM90_TMA_LOADENS4_14ComposedLayoutINS4_7SwizzleILi3ELi4ELi3EEENS4_18smem_ptr_flag_bitsILi8EEENSQ_INS5_IJNSA_ILi8EEENSA_ILi128EEEEEENS5_IJS14_SC_EEEEEEEvNS4_8identityENS4_23SM90_TMA_LOAD_MULTICASTES18_vS19_EENS_8epilogue10collective6detail29Sm90TmaWarpSpecializedAdapterINS1D_15DefaultEpilogueIaSJ_SJ_NS1C_6thread17LinearCombinationIaLi1EiiLNS1H_9ScaleType4KindE0ELNS_15FloatRoundStyleE2EaEENS1_15EpilogueDefaultEEEEEvvEEEEvNT_6ParamsE,"",@"SHT_CUDA_INFO"
	.sectionflags	@""
	.align	4


	//----- nvinfo : EIATTR_CUDA_API_VERSION
	.align		4
        /*0000*/ 	.byte	0x04, 0x37
        /*0002*/ 	.short	(.L_21 - .L_20)
.L_20:
        /*0004*/ 	.word	0x00000082


	//----- nvinfo : EIATTR_KPARAM_INFO
	.align		4
.L_21:
        /*0008*/ 	.byte	0x04, 0x17
        /*000a*/ 	.short	(.L_23 - .L_22)
.L_22:
        /*000c*/ 	.word	0x00000000
        /*0010*/ 	.short	0x0000
        /*0012*/ 	.short	0x0070
        /*0014*/ 	.byte	0x00, 0xf0, 0x01, 0x10


	//----- nvinfo : EIATTR_SPARSE_MMA_MASK
	.align		4
.L_23:
        /*0018*/ 	.byte	0x03, 0x50
        /*001a*/ 	.short	0x0000


	//----- nvinfo : EIATTR_MAXREG_COUNT
	.align		4
        /*001c*/ 	.byte	0x03, 0x1b
        /*001e*/ 	.short	0x00a8


	//----- nvinfo : EIATTR_NUM_BARRIERS
	.align		4
        /*0020*/ 	.byte	0x02, 0x4c
        /*0022*/ 	.byte	0x01
	.zero		1


	//----- nvinfo : EIATTR_EXTERNS
	.align		4
        /*0024*/ 	.byte	0x04, 0x0f
        /*0026*/ 	.short	(.L_25 - .L_24)


	//   ....[0]....
	.align		4
.L_24:
        /*0028*/ 	.word	index@(__assertfail)


	//----- nvinfo : EIATTR_ANNOTATIONS
	.align		4
.L_25:
        /*002c*/ 	.byte	0x04, 0x55
        /*002e*/ 	.short	(.L_27 - .L_26)


	//   ....[0]....
.L_26:
        /*0030*/ 	.word	0x00000001
        /*0034*/ 	.byte	0x70, 0x06, 0x00, 0x00, 0x01, 0x00, 0x00, 0x00, 0x90, 0x09, 0x00, 0x00, 0x01, 0x00, 0x00, 0x00
        /*0044*/ 	.byte	0xc0, 0x09, 0x00, 0x00, 0x01, 0x00, 0x00, 0x00, 0xb0, 0x0e, 0x00, 0x00, 0x01, 0x00, 0x00, 0x00
        /*0054*/ 	.byte	0xc0, 0x0e, 0x00, 0x00, 0x01, 0x00, 0x00, 0x00, 0x10, 0x24, 0x00, 0x00, 0x01, 0x00, 0x00, 0x00
        /*0064*/ 	.byte	0xa0, 0x25, 0x00, 0x00, 0x01, 0x00, 0x00, 0x00, 0x90, 0x26, 0x00, 0x00, 0x01, 0x00, 0x00, 0x00
        /*0074*/ 	.byte	0xd0, 0x26, 0x00, 0x00, 0x01, 0x00, 0x00, 0x00, 0x40, 0xbe, 0x00, 0x00, 0x01, 0x00, 0x00, 0x00
        /*0084*/ 	.byte	0x20, 0xc4, 0x00, 0x00, 0x01, 0x00, 0x00, 0x00, 0x30, 0xc4, 0x00, 0x00


	//----- nvinfo : EIATTR_MERCURY_ISA_VERSION
	.align		4
.L_27:
        /*0090*/ 	.byte	0x03, 0x5f
        /*0092*/ 	.short	0x0101


	//----- nvinfo : EIATTR_INT_WARP_WIDE_INSTR_OFFSETS
	.align		4
        /*0094*/ 	.byte	0x04, 0x31
        /*0096*/ 	.short	(.L_29 - .L_28)


	//   ....[0]....
.L_28:
        /*0098*/ 	.word	0x00000450


	//   ....[1]....
        /*009c*/ 	.word	0x00000480


	//   ....[2]....
        /*00a0*/ 	.word	0x00000640


	//   ....[3]....
        /*00a4*/ 	.word	0x000025d0


	//----- nvinfo : EIATTR_COOP_GROUP_MASK_REGIDS
	.align		4
.L_29:
        /*00a8*/ 	.byte	0x04, 0x29
        /*00aa*/ 	.short	(.L_31 - .L_30)


	//   ....[0]....
.L_30:
        /*00ac*/ 	.word	0xffffffff


	//   ....[1]....
        /*00b0*/ 	.word	0xffffffff


	//   ....[2]....
        /*00b4*/ 	.word	0xffffffff


	//   ....[3]....
        /*00b8*/ 	.word	0xffffffff


	//   ....[4]....
        /*00bc*/ 	.word	0xffffffff


	//   ....[5]....
        /*00c0*/ 	.word	0xffffffff


	//----- nvinfo : EIATTR_COOP_GROUP_INSTR_OFFSETS
	.align		4
.L_31:
        /*00c4*/ 	.byte	0x04, 0x28
        /*00c6*/ 	.short	(.L_33 - .L_32)


	//   ....[0]....
.L_32:
        /*00c8*/ 	.word	0x00000070


	//   ....[1]....
        /*00cc*/ 	.word	0x00000080


	//   ....[2]....
        /*00d0*/ 	.word	0x00000140


	//   ....[3]....
        /*00d4*/ 	.word	0x000002a0


	//   ....[4]....
        /*00d8*/ 	.word	0x000007d0


	//   ....[5]....
        /*00dc*/ 	.word	0x00001270


	//----- nvinfo : EIATTR_REG_RECONFIG
	.align		4
.L_33:
        /*00e0*/ 	.byte	0x01, 0x54
	.zero		2


	//----- nvinfo : EIATTR_SYSCALL_OFFSETS
	.align		4
        /*00e4*/ 	.byte	0x04, 0x46
        /*00e6*/ 	.short	(.L_35 - .L_34)


	//   ....[0]....
.L_34:
        /*00e8*/ 	.word	0x00001440


	//----- nvinfo : EIATTR_MBARRIER_INSTR_OFFSETS
	.align		4
.L_35:
        /*00ec*/ 	.byte	0x04, 0x39
        /*00ee*/ 	.short	(.L_37 - .L_36)


	//   ....[0]....
.L_36:
        /*00f0*/ 	.word	0x00000240
        /*00f4*/ 	.word	0x000000ff
        /*00f8*/ 	.word	0x00000000
        /*00fc*/ 	.short	0x0100
        /*00fe*/ 	.byte	0x08
	.zero		1


	//   ....[1]....
        /*0100*/ 	.word	0x00000250
        /*0104*/ 	.word	0x000000ff
        /*0108*/ 	.word	0x00000010
        /*010c*/ 	.short	0x0100
        /*010e*/ 	.byte	0x08
	.zero		1


	//   ....[2]....
        /*0110*/ 	.word	0x00000260
        /*0114*/ 	.word	0x000000ff
        /*0118*/ 	.word	0x00000008
        /*011c*/ 	.short	0x0100
        /*011e*/ 	.byte	0x08
	.zero		1


	//   ....[3]....
        /*0120*/ 	.word	0x00000270
        /*0124*/ 	.word	0x000000ff
        /*0128*/ 	.word	0x00000018
        /*012c*/ 	.short	0x0100
        /*012e*/ 	.byte	0x08
	.zero		1


	//   ....[4]....
        /*0130*/ 	.word	0x000006d0
        /*0134*/ 	.word	0x000000ff
        /*0138*/ 	.word	0x00000030
        /*013c*/ 	.short	0x0100
        /*013e*/ 	.byte	0x06
	.zero		1


	//   ....[5]....
        /*0140*/ 	.word	0x00000760
        /*0144*/ 	.word	0x000000ff
        /*0148*/ 	.word	0x00000038
        /*014c*/ 	.short	0x0100
        /*014e*/ 	.byte	0x06
	.zero		1


	//   ....[6]....
        /*0150*/ 	.word	0x00001510
        /*0154*/ 	.word	0x00000003
        /*0158*/ 	.word	0x00000000
        /*015c*/ 	.short	0x010a
        /*015e*/ 	.byte	0x3f
	.zero		1


	//   ....[7]....
        /*0160*/ 	.word	0x00001550
        /*0164*/ 	.word	0x00000003
        /*0168*/ 	.word	0x00000000
        /*016c*/ 	.short	0x010a
        /*016e*/ 	.byte	0x3f
	.zero		1


	//   ....[8]....
        /*0170*/ 	.word	0x00001d60
        /*0174*/ 	.word	0x00000005
        /*0178*/ 	.word	0x00000000
        /*017c*/ 	.short	0x010a
        /*017e*/ 	.byte	0x3f
	.zero		1


	//   ....[9]....
        /*0180*/ 	.word	0x00001da0
        /*0184*/ 	.word	0x00000005
        /*0188*/ 	.word	0x00000000
        /*018c*/ 	.short	0x010a
        /*018e*/ 	.byte	0x3f
	.zero		1


	//   ....[10]....
        /*0190*/ 	.word	0x00002460
        /*0194*/ 	.word	0x00000004
        /*0198*/ 	.word	0x00000000
        /*019c*/ 	.short	0x0101
        /*019e*/ 	.byte	0x3f
	.zero		1


	//   ....[11]....
        /*01a0*/ 	.word	0x00002650
        /*01a4*/ 	.word	0x00000000
        /*01a8*/ 	.word	0x00000000
        /*01ac*/ 	.short	0x0101
        /*01ae*/ 	.byte	0x3f
	.zero		1


	//   ....[12]....
        /*01b0*/ 	.word	0x0000cd70
        /*01b4*/ 	.word	0x00000017
        /*01b8*/ 	.word	0x00000010
        /*01bc*/ 	.short	0x010a
        /*01be*/ 	.byte	0x3f
	.zero		1


	//   ....[13]....
        /*01c0*/ 	.word	0x0000d1f0
        /*01c4*/ 	.word	0x00000005
        /*01c8*/ 	.word	0x00000038
        /*01cc*/ 	.short	0x0101
        /*01ce*/ 	.byte	0x3f
	.zero		1


	//   ....[14]....
        /*01d0*/ 	.word	0x0000d930
        /*01d4*/ 	.word	0x00000007
        /*01d8*/ 	.word	0x00000000
        /*01dc*/ 	.short	0x010a
        /*01de*/ 	.byte	0x3f
	.zero		1


	//   ....[15]....
        /*01e0*/ 	.word	0x0000d9b0
        /*01e4*/ 	.word	0x00000003
        /*01e8*/ 	.word	0x00000000
        /*01ec*/ 	.short	0x010a
        /*01ee*/ 	.byte	0x3f
	.zero		1


	//   ....[16]....
        /*01f0*/ 	.word	0x0000da10
        /*01f4*/ 	.word	0x00000003
        /*01f8*/ 	.word	0x00000000
        /*01fc*/ 	.short	0x010a
        /*01fe*/ 	.byte	0x3f
	.zero		1


	//   ....[17]....
        /*0200*/ 	.word	0x0000da60
        /*0204*/ 	.word	0x00000005
        /*0208*/ 	.word	0x00000000
        /*020c*/ 	.short	0x010a
        /*020e*/ 	.byte	0x3f
	.zero		1


	//   ....[18]....
        /*0210*/ 	.word	0x0000db30
        /*0214*/ 	.word	0x00000017
        /*0218*/ 	.word	0x00000010
        /*021c*/ 	.short	0x010a
        /*021e*/ 	.byte	0x3f
	.zero		1


	//   ....[19]....
        /*0220*/ 	.word	0x0000dc00
        /*0224*/ 	.word	0x00000007
        /*0228*/ 	.word	0x00000000
        /*022c*/ 	.short	0x010a
        /*022e*/ 	.byte	0x3f
	.zero		1


	//----- nvinfo : EIATTR_NUM_MBARRIERS
	.align		4
.L_37:
        /*0230*/ 	.byte	0x03, 0x38
        /*0232*/ 	.short	0x0006


	//----- nvinfo : EIATTR_EXIT_INSTR_OFFSETS
	.align		4
        /*0234*/ 	.byte	0x04, 0x1c
        /*0236*/ 	.short	(.L_39 - .L_38)


	//   ....[0]....
.L_38:
        /*0238*/ 	.word	0x00000930


	//   ....[1]....
        /*023c*/ 	.word	0x000011b0


	//   ....[2]....
        /*0240*/ 	.word	0x0000c460


	//   ....[3]....
        /*0244*/ 	.word	0x0000c9e0


	//   ....[4]....
        /*0248*/ 	.word	0x0000da00


	//----- nvinfo : EIATTR_MAX_THREADS
	.align		4
.L_39:
        /*024c*/ 	.byte	0x04, 0x05
        /*024e*/ 	.short	(.L_41 - .L_40)
.L_40:
        /*0250*/ 	.word	0x00000180
        /*0254*/ 	.word	0x00000001
        /*0258*/ 	.word	0x00000001


	//----- nvinfo : EIATTR_CRS_STACK_SIZE
	.align		4
.L_41:
        /*025c*/ 	.byte	0x04, 0x1e
        /*025e*/ 	.short	(.L_43 - .L_42)
.L_42:
        /*0260*/ 	.word	0x00000000


	//----- nvinfo : EIATTR_CBANK_PARAM_SIZE
	.align		4
.L_43:
        /*0264*/ 	.byte	0x03, 0x19
        /*0266*/ 	.short	0x0470


	//----- nvinfo : EIATTR_PARAM_CBANK
	.align		4
        /*0268*/ 	.byte	0x04, 0x0a
        /*026a*/ 	.short	(.L_45 - .L_44)
	.align		4
.L_44:
        /*026c*/ 	.word	index@(.nv.constant0._ZN7cutlass13device_kernelINS_4gemm6kernel13GemmUniversalIN4cute5tupleIJiiiiEEENS1_10collective13CollectiveMmaINS1_34MainloopSm90TmaGmmaWarpSpecializedILi2ENS5_IJNS4_1CILi2EEENSA_ILi1EEESC_EEENS1_35KernelTmaWarpSpecializedCooperativeEEENS5_IJNSA_ILi192EEESG_NSA_ILi256EEEEEEaNS5_IJlSC_lEEEaSJ_NS4_8TiledMMAINS4_8MMA_AtomIJNS4_4SM904GMMA27MMA_64x192x32_S32S8S8_SS_TNEEEENS4_6LayoutISD_NS5_IJSC_NSA_ILi0EEESR_EEEEENS5_IJNS4_10UnderscoreESU_SU_EEEEENS4_13SM90_TMA_LOADENS4_14ComposedLayoutINS4_7SwizzleILi3ELi4ELi3EEENS4_18smem_ptr_flag_bitsILi8EEENSQ_INS5_IJNSA_ILi8EEENSA_ILi128EEEEEENS5_IJS14_SC_EEEEEEEvNS4_8identityENS4_23SM90_TMA_LOAD_MULTICASTES18_vS19_EENS_8epilogue10collective6detail29Sm90TmaWarpSpecializedAdapterINS1D_15DefaultEpilogueIaSJ_SJ_NS1C_6thread17LinearCombinationIaLi1EiiLNS1H_9ScaleType4KindE0ELNS_15FloatRoundStyleE2EaEENS1_15EpilogueDefaultEEEEEvvEEEEvNT_6ParamsE)
        /*0270*/ 	.short	0x0210
        /*0272*/ 	.short	0x0470


	//----- nvinfo : EIATTR_SW_WAR
	.align		4
.L_45:
        /*0274*/ 	.byte	0x04, 0x36
        /*0276*/ 	.short	(.L_47 - .L_46)
.L_46:
        /*0278*/ 	.word	0x00000008
.L_47:


//--------------------- .nv.callgraph             --------------------------
	.section	.nv.callgraph,"",@"SHT_CUDA_CALLGRAPH"
	.align	4
	.sectionentsize	8
	.align		4
        /*0000*/ 	.word	0x00000000
	.align		4
        /*0004*/ 	.word	0xffffffff
	.align		4
        /*0008*/ 	.word	index@(_ZN7cutlass13device_kernelINS_4gemm6kernel13GemmUniversalIN4cute5tupleIJiiiiEEENS1_10collective13CollectiveMmaINS1_34MainloopSm90TmaGmmaWarpSpecializedILi2ENS5_IJNS4_1CILi2EEENSA_ILi1EEESC_EEENS1_35KernelTmaWarpSpecializedCooperativeEEENS5_IJNSA_ILi192EEESG_NSA_ILi256EEEEEEaNS5_IJlSC_lEEEaSJ_NS4_8TiledMMAINS4_8MMA_AtomIJNS4_4SM904GMMA27MMA_64x192x32_S32S8S8_SS_TNEEEENS4_6LayoutISD_NS5_IJSC_NSA_ILi0EEESR_EEEEENS5_IJNS4_10UnderscoreESU_SU_EEEEENS4_13SM90_TMA_LOADENS4_14ComposedLayoutINS4_7SwizzleILi3ELi4ELi3EEENS4_18smem_ptr_flag_bitsILi8EEENSQ_INS5_IJNSA_ILi8EEENSA_ILi128EEEEEENS5_IJS14_SC_EEEEEEEvNS4_8identityENS4_23SM90_TMA_LOAD_MULTICASTES18_vS19_EENS_8epilogue10collective6detail29Sm90TmaWarpSpecializedAdapterINS1D_15DefaultEpilogueIaSJ_SJ_NS1C_6thread17LinearCombinationIaLi1EiiLNS1H_9ScaleType4KindE0ELNS_15FloatRoundStyleE2EaEENS1_15EpilogueDefaultEEEEEvvEEEEvNT_6ParamsE)
	.align		4
        /*000c*/ 	.word	index@(__assertfail)
	.align		4
        /*0010*/ 	.word	0x00000000
	.align		4
        /*0014*/ 	.word	0xfffffffe
	.align		4
        /*0018*/ 	.word	0x00000000
	.align		4
        /*001c*/ 	.word	0xfffffffd
	.align		4
        /*0020*/ 	.word	0x00000000
	.align		4
        /*0024*/ 	.word	0xfffffffc


//--------------------- .nv.constant4             --------------------------
	.section	.nv.constant4,"a",@progbits
	.align	8
	.align		8
.nv.constant4:
        /*0000*/ 	.dword	__assertfail
	.align		8
        /*0008*/ 	.dword	__unnamed_1
	.align		8
        /*0010*/ 	.dword	_ZN39_INTERNAL_a965e74e_4_k_cu_efe8b11d_53704cuda3std3__45__cpo5beginE
	.align		8
        /*0018*/ 	.dword	_ZN39_INTERNAL_a965e74e_4_k_cu_efe8b11d_53704cuda3std3__45__cpo3endE
	.align		8
        /*0020*/ 	.dword	_ZN39_INTERNAL_a965e74e_4_k_cu_efe8b11d_53704cuda3std3__45__cpo6cbeginE
	.align		8
        /*0028*/ 	.dword	_ZN39_INTERNAL_a965e74e_4_k_cu_efe8b11d_53704cuda3std3__45__cpo4cendE
	.align		8
        /*0030*/ 	.dword	_ZN39_INTERNAL_a965e74e_4_k_cu_efe8b11d_53704cuda3std3__441_GLOBAL__N__a965e74e_4_k_cu_efe8b11d_53706ignoreE
	.align		8
        /*0038*/ 	.dword	_ZN39_INTERNAL_a965e74e_4_k_cu_efe8b11d_53704cuda3std3__419piecewise_constructE
	.align		8
        /*0040*/ 	.dword	_ZN39_INTERNAL_a965e74e_4_k_cu_efe8b11d_53704cuda3std3__48in_placeE
	.align		8
        /*0048*/ 	.dword	_ZN39_INTERNAL_a965e74e_4_k_cu_efe8b11d_53704cuda3std6ranges3__45__cpo4swapE
	.align		8
        /*0050*/ 	.dword	_ZN39_INTERNAL_a965e74e_4_k_cu_efe8b11d_53704cuda3std6ranges3__45__cpo9iter_moveE
	.align		8
        /*0058*/ 	.dword	_ZN39_INTERNAL_a965e74e_4_k_cu_efe8b11d_53704cute7productE
	.align		8
        /*0060*/ 	.dword	_ZN39_INTERNAL_a965e74e_4_k_cu_efe8b11d_53704cute1_E
	.align		8
        /*0068*/ 	.dword	$str$22
	.align		8
        /*0070*/ 	.dword	$str$23


//--------------------- .text._ZN7cutlass13device_kernelINS_4gemm6kernel13GemmUniversalIN4cute5tupleIJiiiiEEENS1_10collective13CollectiveMmaINS1_34MainloopSm90TmaGmmaWarpSpecializedILi2ENS5_IJNS4_1CILi2EEENSA_ILi1EEESC_EEENS1_35KernelTmaWarpSpecializedCooperativeEEENS5_IJNSA_ILi192EEESG_NSA_ILi256EEEEEEaNS5_IJlSC_lEEEaSJ_NS4_8TiledMMAINS4_8MMA_AtomIJNS4_4SM904GMMA27MMA_64x192x32_S32S8S8_SS_TNEEEENS4_6LayoutISD_NS5_IJSC_NSA_ILi0EEESR_EEEEENS5_IJNS4_10UnderscoreESU_SU_EEEEENS4_13SM90_TMA_LOADENS4_14ComposedLayoutINS4_7SwizzleILi3ELi4ELi3EEENS4_18smem_ptr_flag_bitsILi8EEENSQ_INS5_IJNSA_ILi8EEENSA_ILi128EEEEEENS5_IJS14_SC_EEEEEEEvNS4_8identityENS4_23SM90_TMA_LOAD_MULTICASTES18_vS19_EENS_8epilogue10collective6detail29Sm90TmaWarpSpecializedAdapterINS1D_15DefaultEpilogueIaSJ_SJ_NS1C_6thread17LinearCombinationIaLi1EiiLNS1H_9ScaleType4KindE0ELNS_15FloatRoundStyleE2EaEENS1_15EpilogueDefaultEEEEEvvEEEEvNT_6ParamsE --------------------------
	.section	.text._ZN7cutlass13device_kernelINS_4gemm6kernel13GemmUniversalIN4cute5tupleIJiiiiEEENS1_10collective13CollectiveMmaINS1_34MainloopSm90TmaGmmaWarpSpecializedILi2ENS5_IJNS4_1CILi2EEENSA_ILi1EEESC_EEENS1_35KernelTmaWarpSpecializedCooperativeEEENS5_IJNSA_ILi192EEESG_NSA_ILi256EEEEEEaNS5_IJlSC_lEEEaSJ_NS4_8TiledMMAINS4_8MMA_AtomIJNS4_4SM904GMMA27MMA_64x192x32_S32S8S8_SS_TNEEEENS4_6LayoutISD_NS5_IJSC_NSA_ILi0EEESR_EEEEENS5_IJNS4_10UnderscoreESU_SU_EEEEENS4_13SM90_TMA_LOADENS4_14ComposedLayoutINS4_7SwizzleILi3ELi4ELi3EEENS4_18smem_ptr_flag_bitsILi8EEENSQ_INS5_IJNSA_ILi8EEENSA_ILi128EEEEEENS5_IJS14_SC_EEEEEEEvNS4_8identityENS4_23SM90_TMA_LOAD_MULTICASTES18_vS19_EENS_8epilogue10collective6detail29Sm90TmaWarpSpecializedAdapterINS1D_15DefaultEpilogueIaSJ_SJ_NS1C_6thread17LinearCombinationIaLi1EiiLNS1H_9ScaleType4KindE0ELNS_15FloatRoundStyleE2EaEENS1_15EpilogueDefaultEEEEEvvEEEEvNT_6ParamsE,"ax",@progbits
	.align	128
.text._ZN7cutlass13device_kernelINS_4gemm6kernel13GemmUniversalIN4cute5tupleIJiiiiEEENS1_10collective13CollectiveMmaINS1_34MainloopSm90TmaGmmaWarpSpecializedILi2ENS5_IJNS4_1CILi2EEENSA_ILi1EEESC_EEENS1_35KernelTmaWarpSpecializedCooperativeEEENS5_IJNSA_ILi192EEESG_NSA_ILi256EEEEEEaNS5_IJlSC_lEEEaSJ_NS4_8TiledMMAINS4_8MMA_AtomIJNS4_4SM904GMMA27MMA_64x192x32_S32S8S8_SS_TNEEEENS4_6LayoutISD_NS5_IJSC_NSA_ILi0EEESR_EEEEENS5_IJNS4_10UnderscoreESU_SU_EEEEENS4_13SM90_TMA_LOADENS4_14ComposedLayoutINS4_7SwizzleILi3ELi4ELi3EEENS4_18smem_ptr_flag_bitsILi8EEENSQ_INS5_IJNSA_ILi8EEENSA_ILi128EEEEEENS5_IJS14_SC_EEEEEEEvNS4_8identityENS4_23SM90_TMA_LOAD_MULTICASTES18_vS19_EENS_8epilogue10collective6detail29Sm90TmaWarpSpecializedAdapterINS1D_15DefaultEpilogueIaSJ_SJ_NS1C_6thread17LinearCombinationIaLi1EiiLNS1H_9ScaleType4KindE0ELNS_15FloatRoundStyleE2EaEENS1_15EpilogueDefaultEEEEEvvEEEEvNT_6ParamsE:
        .type           _ZN7cutlass13device_kernelINS_4gemm6kernel13GemmUniversalIN4cute5tupleIJiiiiEEENS1_10collective13CollectiveMmaINS1_34MainloopSm90TmaGmmaWarpSpecializedILi2ENS5_IJNS4_1CILi2EEENSA_ILi1EEESC_EEENS1_35KernelTmaWarpSpecializedCooperativeEEENS5_IJNSA_ILi192EEESG_NSA_ILi256EEEEEEaNS5_IJlSC_lEEEaSJ_NS4_8TiledMMAINS4_8MMA_AtomIJNS4_4SM904GMMA27MMA_64x192x32_S32S8S8_SS_TNEEEENS4_6LayoutISD_NS5_IJSC_NSA_ILi0EEESR_EEEEENS5_IJNS4_10UnderscoreESU_SU_EEEEENS4_13SM90_TMA_LOADENS4_14ComposedLayoutINS4_7SwizzleILi3ELi4ELi3EEENS4_18smem_ptr_flag_bitsILi8EEENSQ_INS5_IJNSA_ILi8EEENSA_ILi128EEEEEENS5_IJS14_SC_EEEEEEEvNS4_8identityENS4_23SM90_TMA_LOAD_MULTICASTES18_vS19_EENS_8epilogue10collective6detail29Sm90TmaWarpSpecializedAdapterINS1D_15DefaultEpilogueIaSJ_SJ_NS1C_6thread17LinearCombinationIaLi1EiiLNS1H_9ScaleType4KindE0ELNS_15FloatRoundStyleE2EaEENS1_15EpilogueDefaultEEEEEvvEEEEvNT_6ParamsE,@function
        .size           _ZN7cutlass13device_kernelINS_4gemm6kernel13GemmUniversalIN4cute5tupleIJiiiiEEENS1_10collective13CollectiveMmaINS1_34MainloopSm90TmaGmmaWarpSpecializedILi2ENS5_IJNS4_1CILi2EEENSA_ILi1EEESC_EEENS1_35KernelTmaWarpSpecializedCooperativeEEENS5_IJNSA_ILi192EEESG_NSA_ILi256EEEEEEaNS5_IJlSC_lEEEaSJ_NS4_8TiledMMAINS4_8MMA_AtomIJNS4_4SM904GMMA27MMA_64x192x32_S32S8S8_SS_TNEEEENS4_6LayoutISD_NS5_IJSC_NSA_ILi0EEESR_EEEEENS5_IJNS4_10UnderscoreESU_SU_EEEEENS4_13SM90_TMA_LOADENS4_14ComposedLayoutINS4_7SwizzleILi3ELi4ELi3EEENS4_18smem_ptr_flag_bitsILi8EEENSQ_INS5_IJNSA_ILi8EEENSA_ILi128EEEEEENS5_IJS14_SC_EEEEEEEvNS4_8identityENS4_23SM90_TMA_LOAD_MULTICASTES18_vS19_EENS_8epilogue10collective6detail29Sm90TmaWarpSpecializedAdapterINS1D_15DefaultEpilogueIaSJ_SJ_NS1C_6thread17LinearCombinationIaLi1EiiLNS1H_9ScaleType4KindE0ELNS_15FloatRoundStyleE2EaEENS1_15EpilogueDefaultEEEEEvvEEEEvNT_6ParamsE,(.L_x_453 - _ZN7cutlass13device_kernelINS_4gemm6kernel13GemmUniversalIN4cute5tupleIJiiiiEEENS1_10collective13CollectiveMmaINS1_34MainloopSm90TmaGmmaWarpSpecializedILi2ENS5_IJNS4_1CILi2EEENSA_ILi1EEESC_EEENS1_35KernelTmaWarpSpecializedCooperativeEEENS5_IJNSA_ILi192EEESG_NSA_ILi256EEEEEEaNS5_IJlSC_lEEEaSJ_NS4_8TiledMMAINS4_8MMA_AtomIJNS4_4SM904GMMA27MMA_64x192x32_S32S8S8_SS_TNEEEENS4_6LayoutISD_NS5_IJSC_NSA_ILi0EEESR_EEEEENS5_IJNS4_10UnderscoreESU_SU_EEEEENS4_13SM90_TMA_LOADENS4_14ComposedLayoutINS4_7SwizzleILi3ELi4ELi3EEENS4_18smem_ptr_flag_bitsILi8EEENSQ_INS5_IJNSA_ILi8EEENSA_ILi128EEEEEENS5_IJS14_SC_EEEEEEEvNS4_8identityENS4_23SM90_TMA_LOAD_MULTICASTES18_vS19_EENS_8epilogue10collective6detail29Sm90TmaWarpSpecializedAdapterINS1D_15DefaultEpilogueIaSJ_SJ_NS1C_6thread17LinearCombinationIaLi1EiiLNS1H_9ScaleType4KindE0ELNS_15FloatRoundStyleE2EaEENS1_15EpilogueDefaultEEEEEvvEEEEvNT_6ParamsE)
        .other          _ZN7cutlass13device_kernelINS_4gemm6kernel13GemmUniversalIN4cute5tupleIJiiiiEEENS1_10collective13CollectiveMmaINS1_34MainloopSm90TmaGmmaWarpSpecializedILi2ENS5_IJNS4_1CILi2EEENSA_ILi1EEESC_EEENS1_35KernelTmaWarpSpecializedCooperativeEEENS5_IJNSA_ILi192EEESG_NSA_ILi256EEEEEEaNS5_IJlSC_lEEEaSJ_NS4_8TiledMMAINS4_8MMA_AtomIJNS4_4SM904GMMA27MMA_64x192x32_S32S8S8_SS_TNEEEENS4_6LayoutISD_NS5_IJSC_NSA_ILi0EEESR_EEEEENS5_IJNS4_10UnderscoreESU_SU_EEEEENS4_13SM90_TMA_LOADENS4_14ComposedLayoutINS4_7SwizzleILi3ELi4ELi3EEENS4_18smem_ptr_flag_bitsILi8EEENSQ_INS5_IJNSA_ILi8EEENSA_ILi128EEEEEENS5_IJS14_SC_EEEEEEEvNS4_8identityENS4_23SM90_TMA_LOAD_MULTICASTES18_vS19_EENS_8epilogue10collective6detail29Sm90TmaWarpSpecializedAdapterINS1D_15DefaultEpilogueIaSJ_SJ_NS1C_6thread17LinearCombinationIaLi1EiiLNS1H_9ScaleType4KindE0ELNS_15FloatRoundStyleE2EaEENS1_15EpilogueDefaultEEEEEvvEEEEvNT_6ParamsE,@"STO_CUDA_ENTRY STV_DEFAULT"
_ZN7cutlass13device_kernelINS_4gemm6kernel13GemmUniversalIN4cute5tupleIJiiiiEEENS1_10collective13CollectiveMmaINS1_34MainloopSm90TmaGmmaWarpSpecializedILi2ENS5_IJNS4_1CILi2EEENSA_ILi1EEESC_EEENS1_35KernelTmaWarpSpecializedCooperativeEEENS5_IJNSA_ILi192EEESG_NSA_ILi256EEEEEEaNS5_IJlSC_lEEEaSJ_NS4_8TiledMMAINS4_8MMA_AtomIJNS4_4SM904GMMA27MMA_64x192x32_S32S8S8_SS_TNEEEENS4_6LayoutISD_NS5_IJSC_NSA_ILi0EEESR_EEEEENS5_IJNS4_10UnderscoreESU_SU_EEEEENS4_13SM90_TMA_LOADENS4_14ComposedLayoutINS4_7SwizzleILi3ELi4ELi3EEENS4_18smem_ptr_flag_bitsILi8EEENSQ_INS5_IJNSA_ILi8EEENSA_ILi128EEEEEENS5_IJS14_SC_EEEEEEEvNS4_8identityENS4_23SM90_TMA_LOAD_MULTICASTES18_vS19_EENS_8epilogue10collective6detail29Sm90TmaWarpSpecializedAdapterINS1D_15DefaultEpilogueIaSJ_SJ_NS1C_6thread17LinearCombinationIaLi1EiiLNS1H_9ScaleType4KindE0ELNS_15FloatRoundStyleE2EaEENS1_15EpilogueDefaultEEEEEvvEEEEvNT_6ParamsE:
[----:B------:R-:W0:Y:S02]  /*0000*/  LDC R1, c[0x0][0x28] ;  /* 0x00000a00ff017b82 */ /* 0x000e240000000800 */
[----:B0-----:R-:W-:Y:S01]  /*0010*/  VIADD R1, R1, 0xfffffff0 ;  /* 0xfffffff001017836 */ /* 0x001fe20000000000 */
[----:B------:R-:W0:Y:S01]  /*0020*/  S2R R18, SR_TID.X ;  /* 0x0000000000127919 */ /* 0x000e220000002100 */
[----:B------:R-:W-:Y:S01]  /*0030*/  ELECT P0, URZ, PT ;  /* 0x00000000003f782f */ /* 0x000fe20003800000 */
[----:B------:R-:W-:Y:S01]  /*0040*/  BSSY B0, `(.L_x_0) ;  /* 0x000000f000007945 */ /* 0x000fe20003800000 */
[--C-:B0-----:R-:W-:Y:S02]  /*0050*/  SHF.R.U32.HI R0, RZ, 0x5, R18.reuse ;  /* 0x00000005ff007819 */ /* 0x101fe40000011612 */
[----:B------:R-:W-:-:S03]  /*0060*/  SHF.R.U32.HI R3, RZ, 0x7, R18 ;  /* 0x00000007ff037819 */ /* 0x000fc60000011612 */
[----:B------:R-:W0:Y:S04]  /*0070*/  SHFL.IDX PT, R2, R0, RZ, 0x1f ;  /* 0x00001fff00027589 */ /* 0x000e2800000e0000 */
[----:B------:R1:W2:Y:S01]  /*0080*/  SHFL.IDX PT, R5, R3, RZ, 0x1f ;  /* 0x00001fff03057589 */ /* 0x0002a200000e0000 */
[----:B0-----:R-:W-:-:S13]  /*0090*/  ISETP.NE.OR P0, PT, R2, RZ, !P0 ;  /* 0x000000ff0200720c */ /* 0x001fda0004705670 */
[----:B-12---:R-:W-:Y:S05]  /*00a0*/  @P0 BRA `(.L_x_1) ;  /* 0x0000000000200947 */ /* 0x006fea0003800000 */
[----:B------:R-:W-:Y:S02]  /*00b0*/  ULDC.64 UR4, c[0x0][0x198] ;  /* 0x0000660000047ab9 */ /* 0x000fe40000000a00 */
[----:B------:R-:W-:Y:S02]  /*00c0*/  UIADD3 UR6, UP0, UR4, 0xf0, URZ ;  /* 0x000000f004067890 */ /* 0x000fe4000ff1e03f */
[----:B------:R-:W-:Y:S02]  /*00d0*/  UIADD3 UR4, UP1, UR4, 0x1f0, URZ ;  /* 0x000001f004047890 */ /* 0x000fe4000ff3e03f */
[----:B------:R-:W-:Y:S02]  /*00e0*/  UIADD3.X UR7, URZ, UR5, URZ, UP0, !UPT ;  /* 0x000000053f077290 */ /* 0x000fe400087fe43f */
[----:B------:R-:W-:-:S07]  /*00f0*/  UIADD3.X UR5, URZ, UR5, URZ, UP1, !UPT ;  /* 0x000000053f057290 */ /* 0x000fce0008ffe43f */
[----:B------:R0:W-:Y:S02]  /*0100*/  UTMACCTL.PF [UR6] ;  /* 0x00000000060079b9 */ /* 0x0001e40008040000 */
[----:B------:R0:W-:Y:S02]  /*0110*/  UTMACCTL.PF [UR4] ;  /* 0x00000000040079b9 */ /* 0x0001e40008040000 */
[----:B0-----:R-:W-:Y:S01]  /*0120*/  NOP ;  /* 0x0000000000007918 */ /* 0x001fe20000000000 */
.L_x_1:
[----:B------:R-:W-:Y:S05]  /*0130*/  BSYNC B0 ;  /* 0x0000000000007941 */ /* 0x000fea0003800000 */
.L_x_0:
[----:B------:R-:W0:Y:S02]  /*0140*/  SHFL.IDX PT, R3, R0, RZ, 0x1f ;  /* 0x00001fff00037589 */ /* 0x000e2400000e0000 */
[----:B0-----:R-:W-:-:S13]  /*0150*/  ISETP.NE.AND P0, PT, R3, RZ, PT ;  /* 0x000000ff0300720c */ /* 0x001fda0003f05270 */
[----:B------:R-:W-:Y:S05]  /*0160*/  @P0 BRA `(.L_x_2) ;  /* 0x0000000000480947 */ /* 0x000fea0003800000 */
[----:B------:R-:W0:Y:S01]  /*0170*/  S2UR UR8, SR_CgaCtaId ;  /* 0x00000000000879c3 */ /* 0x000e220000008800 */
[----:B------:R-:W-:Y:S01]  /*0180*/  UMOV UR4, 0x400 ;  /* 0x0000040000047882 */ /* 0x000fe20000000000 */
[----:B------:R-:W-:Y:S01]  /*0190*/  UMOV UR5, 0x1 ;  /* 0x0000000100057882 */ /* 0x000fe20000000000 */
[----:B------:R-:W-:Y:S01]  /*01a0*/  UMOV UR6, 0x4 ;  /* 0x0000000400067882 */ /* 0x000fe20000000000 */
[----:B------:R-:W-:Y:S01]  /*01b0*/  ELECT P0, URZ, PT ;  /* 0x00000000003f782f */ /* 0x000fe20003800000 */
[----:B------:R-:W-:-:S04]  /*01c0*/  UIADD3 UR6, -UR6, 0x100000, URZ ;  /* 0x0010000006067890 */ /* 0x000fc8000fffe13f */
[----:B------:R-:W-:Y:S02]  /*01d0*/  USHF.L.U32 UR7, UR6, 0xb, URZ ;  /* 0x0000000b06077899 */ /* 0x000fe4000800063f */
[----:B------:R-:W-:Y:S02]  /*01e0*/  USHF.L.U32 UR6, UR6, 0x1, URZ ;  /* 0x0000000106067899 */ /* 0x000fe4000800063f */
[----:B0-----:R-:W-:Y:S02]  /*01f0*/  ULEA UR8, UR8, UR4, 0x18 ;  /* 0x0000000408087291 */ /* 0x001fe4000f8ec03f */
[----:B------:R-:W-:-:S04]  /*0200*/  UIADD3 UR4, -UR5, 0x100000, URZ ;  /* 0x0010000005047890 */ /* 0x000fc8000fffe13f */
[----:B------:R-:W-:Y:S02]  /*0210*/  USHF.L.U32 UR5, UR4, 0xb, URZ ;  /* 0x0000000b04057899 */ /* 0x000fe4000800063f */
[----:B------:R-:W-:Y:S01]  /*0220*/  USHF.L.U32 UR4, UR4, 0x1, URZ ;  /* 0x0000000104047899 */ /* 0x000fe2000800063f */
[----:B------:R-:W0:Y:S11]  /*0230*/  FENCE.VIEW.ASYNC.S ;  /* 0x00000000000073c6 */ /* 0x000e360000000000 */
[----:B0-----:R0:W1:Y:S01]  /*0240*/  SYNCS.EXCH.64 URZ, [UR8], UR4 ;  /* 0x00000004083f75b2 */ /* 0x0010620008000100 */
[----:B------:R0:W2:Y:S01]  /*0250*/  SYNCS.EXCH.64 URZ, [UR8+0x10], UR6 ;  /* 0x00001006083f75b2 */ /* 0x0000a20008000100 */
[----:B------:R0:W3:Y:S01]  /*0260*/  SYNCS.EXCH.64 URZ, [UR8+0x8], UR4 ;  /* 0x00000804083f75b2 */ /* 0x0000e20008000100 */
[----:B------:R0:W4:Y:S01]  /*0270*/  SYNCS.EXCH.64 URZ, [UR8+0x18], UR6 ;  /* 0x00001806083f75b2 */ /* 0x0001220008000100 */
[----:B------:R-:W-:Y:S01]  /*0280*/  NOP ;  /* 0x0000000000007918 */ /* 0x000fe20000000000 */
.L_x_2:
[----:B------:R-:W-:Y:S01]  /*0290*/  SHF.R.S32.HI R7, RZ, 0x1f, R18 ;  /* 0x0000001fff077819 */ /* 0x000fe20000011412 */
[----:B------:R-:W5:Y:S01]  /*02a0*/  SHFL.IDX PT, R0, R0, RZ, 0x1f ;  /* 0x00001fff00007589 */ /* 0x000f6200000e0000 */
[----:B0-----:R-:W0:Y:S01]  /*02b0*/  S2UR UR8, SR_CTAID.X ;  /* 0x00000000000879c3 */ /* 0x001e220000002500 */
[----:B------:R-:W-:Y:S02]  /*02c0*/  ELECT P0, URZ, PT ;  /* 0x00000000003f782f */ /* 0x000fe40003800000 */
[----:B------:R-:W-:Y:S01]  /*02d0*/  LEA.HI R7, R7, R18, RZ, 0x7 ;  /* 0x0000001207077211 */ /* 0x000fe200078f38ff */
[----:B------:R-:W1:Y:S01]  /*02e0*/  S2R R4, SR_CTAID.Y ;  /* 0x0000000000047919 */ /* 0x000e620000002600 */
[----:B------:R-:W-:Y:S01]  /*02f0*/  SHF.R.S32.HI R8, RZ, 0x1f, R3 ;  /* 0x0000001fff087819 */ /* 0x000fe20000011403 */
[----:B------:R-:W-:Y:S01]  /*0300*/  ULDC UR4, c[0x0][0x150] ;  /* 0x0000540000047ab9 */ /* 0x000fe20000000800 */
[----:B------:R-:W-:Y:S01]  /*0310*/  LOP3.LUT R7, R7, 0xffffff80, RZ, 0xc0, !PT ;  /* 0xffffff8007077812 */ /* 0x000fe200078ec0ff */
[----:B------:R-:W-:Y:S01]  /*0320*/  NOP ;  /* 0x0000000000007918 */ /* 0x000fe20000000000 */
[----:B------:R-:W-:Y:S01]  /*0330*/  LEA.HI R8, R8, R3, RZ, 0x2 ;  /* 0x0000000308087211 */ /* 0x000fe200078f10ff */
[----:B------:R-:W2:Y:S01]  /*0340*/  LDC R10, c[0x0][0x144] ;  /* 0x00005100ff0a7b82 */ /* 0x000ea20000000800 */
[----:B------:R-:W-:Y:S01]  /*0350*/  NOP ;  /* 0x0000000000007918 */ /* 0x000fe20000000000 */
[----:B------:R-:W-:Y:S01]  /*0360*/  IMAD.IADD R6, R18, 0x1, -R7 ;  /* 0x0000000112067824 */ /* 0x000fe200078e0a07 */
[----:B------:R-:W-:Y:S01]  /*0370*/  LOP3.LUT R8, R8, 0x3ffffffc, RZ, 0xc0, !PT ;  /* 0x3ffffffc08087812 */ /* 0x000fe200078ec0ff */
[----:B------:R-:W-:Y:S01]  /*0380*/  IMAD.MOV.U32 R22, RZ, RZ, 0x1 ;  /* 0x00000001ff167424 */ /* 0x000fe200078e00ff */
[----:B------:R-:W-:-:S02]  /*0390*/  ISETP.NE.AND P3, PT, R5, RZ, PT ;  /* 0x000000ff0500720c */ /* 0x000fc40003f65270 */
[----:B------:R-:W-:Y:S01]  /*03a0*/  SHF.R.S32.HI R7, RZ, 0x1f, R6 ;  /* 0x0000001fff077819 */ /* 0x000fe20000011406 */
[----:B------:R-:W-:Y:S01]  /*03b0*/  IMAD.IADD R8, R3, 0x1, -R8 ;  /* 0x0000000103087824 */ /* 0x000fe200078e0a08 */
[----:B------:R-:W3:Y:S02]  /*03c0*/  LDC R13, c[0x0][0x140] ;  /* 0x00005000ff0d7b82 */ /* 0x000ee40000000800 */
[----:B------:R-:W-:Y:S02]  /*03d0*/  LEA.HI R7, R7, R6, RZ, 0x3 ;  /* 0x0000000607077211 */ /* 0x000fe400078f18ff */
[----:B-----5:R-:W-:Y:S02]  /*03e0*/  ISETP.NE.OR P0, PT, R0, RZ, !P0 ;  /* 0x000000ff0000720c */ /* 0x020fe40004705670 */
[--C-:B------:R-:W-:Y:S02]  /*03f0*/  SHF.R.S32.HI R0, RZ, 0x3, R7.reuse ;  /* 0x00000003ff007819 */ /* 0x100fe40000011407 */
[----:B------:R-:W-:-:S02]  /*0400*/  SHF.R.S32.HI R7, RZ, 0x1f, R7 ;  /* 0x0000001fff077819 */ /* 0x000fc40000011407 */
[----:B0-----:R-:W-:Y:S02]  /*0410*/  I2FP.F32.U32 R9, UR8 ;  /* 0x0000000800097c45 */ /* 0x001fe40008201000 */
[----:B------:R-:W-:-:S03]  /*0420*/  LEA.HI R7, R7, R0, RZ, 0x2 ;  /* 0x0000000007077211 */ /* 0x000fc600078f10ff */
[----:B------:R-:W-:Y:S01]  /*0430*/  FMUL R9, R9, UR4 ;  /* 0x0000000409097c20 */ /* 0x000fe20008400000 */
[----:B------:R-:W-:Y:S01]  /*0440*/  LOP3.LUT R7, R7, 0xfffffffc, RZ, 0xc0, !PT ;  /* 0xfffffffc07077812 */ /* 0x000fe200078ec0ff */
[----:B------:R-:W-:Y:S01]  /*0450*/  VOTEU.ALL UP0, P0 ;  /* 0x00000000003f7886 */ /* 0x000fe20000000000 */
[----:B-1----:R-:W-:Y:S01]  /*0460*/  I2FP.F32.U32 R3, R4 ;  /* 0x0000000400037245 */ /* 0x002fe20000201000 */
[----:B------:R-:W-:Y:S01]  /*0470*/  ULDC UR4, c[0x0][0x154] ;  /* 0x0000550000047ab9 */ /* 0x000fe20000000800 */
[----:B------:R-:W-:Y:S01]  /*0480*/  VOTEU.ALL UP1, P0 ;  /* 0x00000000003f7886 */ /* 0x000fe20000020000 */
[----:B------:R-:W0:Y:S01]  /*0490*/  F2I.U32.TRUNC.NTZ R9, R9 ;  /* 0x0000000900097305 */ /* 0x000e22000020f000 */
[----:B------:R-:W-:Y:S01]  /*04a0*/  IMAD.IADD R7, R0, 0x1, -R7 ;  /* 0x0000000100077824 */ /* 0x000fe200078e0a07 */
[----:B------:R-:W1:Y:S01]  /*04b0*/  @!UP0 S2UR UR7, SR_CgaCtaId ;  /* 0x00000000000789c3 */ /* 0x000e620000008800 */
[----:B------:R-:W-:Y:S01]  /*04c0*/  FMUL R12, R3, UR4 ;  /* 0x00000004030c7c20 */ /* 0x000fe20008400000 */
[----:B------:R-:W-:Y:S01]  /*04d0*/  UMOV UR4, 0x20 ;  /* 0x0000002000047882 */ /* 0x000fe20000000000 */
[----:B------:R-:W-:Y:S01]  /*04e0*/  IMAD R8, R8, 0x4, R7 ;  /* 0x0000000408087824 */ /* 0x000fe200078e0207 */
[----:B------:R-:W-:Y:S01]  /*04f0*/  @!UP0 UMOV UR6, 0x400 ;  /* 0x0000040000068882 */ /* 0x000fe20000000000 */
[----:B------:R-:W-:-:S04]  /*0500*/  @!UP0 UIADD3 UR4, -UR4, 0x100000, URZ ;  /* 0x0010000004048890 */ /* 0x000fc8000fffe13f */
[----:B------:R-:W-:Y:S02]  /*0510*/  @!UP0 USHF.L.U32 UR5, UR4, 0xb, URZ ;  /* 0x0000000b04058899 */ /* 0x000fe4000800063f */
[----:B------:R-:W-:Y:S01]  /*0520*/  @!UP0 USHF.L.U32 UR4, UR4, 0x1, URZ ;  /* 0x0000000104048899 */ /* 0x000fe2000800063f */
[----:B---3--:R-:W-:Y:S01]  /*0530*/  ISETP.EQ.U32.AND P2, PT, R13, 0x1, PT ;  /* 0x000000010d00780c */ /* 0x008fe20003f42070 */
[----:B------:R-:W3:Y:S01]  /*0540*/  F2I.U32.TRUNC.NTZ R12, R12 ;  /* 0x0000000c000c7305 */ /* 0x000ee2000020f000 */
[----:B------:R-:W-:Y:S01]  /*0550*/  LEA.HI R0, R8, R8, RZ, 0x1 ;  /* 0x0000000808007211 */ /* 0x000fe200078f08ff */
[----:B------:R-:W5:Y:S03]  /*0560*/  LDC R7, c[0x0][0x148] ;  /* 0x00005200ff077b82 */ /* 0x000f660000000800 */
[----:B------:R-:W-:Y:S01]  /*0570*/  LOP3.LUT R11, R0, 0xfffffffe, RZ, 0xc0, !PT ;  /* 0xfffffffe000b7812 */ /* 0x000fe200078ec0ff */
[----:B0-----:R-:W-:Y:S01]  /*0580*/  IMAD.MOV R15, RZ, RZ, -R9 ;  /* 0x000000ffff0f7224 */ /* 0x001fe200078e0a09 */
[----:B------:R-:W-:-:S03]  /*0590*/  SHF.R.S32.HI R9, RZ, 0x1f, R2 ;  /* 0x0000001fff097819 */ /* 0x000fc60000011402 */
[----:B--2---:R-:W-:Y:S01]  /*05a0*/  IMAD R3, R10, R15, UR8 ;  /* 0x000000080a037e24 */ /* 0x004fe2000f8e020f */
[----:B------:R-:W-:Y:S01]  /*05b0*/  LEA.HI R9, R9, R2, RZ, 0x2 ;  /* 0x0000000209097211 */ /* 0x000fe200078f10ff */
[C---:B------:R-:W-:Y:S02]  /*05c0*/  IMAD.IADD R0, R8.reuse, 0x1, -R11 ;  /* 0x0000000108007824 */ /* 0x040fe400078e0a0b */
[----:B------:R-:W-:Y:S01]  /*05d0*/  IMAD.SHL.U32 R11, R8, 0x4, RZ ;  /* 0x00000004080b7824 */ /* 0x000fe200078e00ff */
[----:B------:R-:W-:Y:S01]  /*05e0*/  LOP3.LUT R9, R9, 0xfffffffc, RZ, 0xc0, !PT ;  /* 0xfffffffc09097812 */ /* 0x000fe200078ec0ff */
[----:B---3--:R-:W-:Y:S01]  /*05f0*/  IMAD.MOV R24, RZ, RZ, -R12 ;  /* 0x000000ffff187224 */ /* 0x008fe200078e0a0c */
[----:B------:R-:W-:Y:S01]  /*0600*/  ISETP.NE.AND P4, PT, R0, R3, PT ;  /* 0x000000030000720c */ /* 0x000fe20003f85270 */
[----:B-1----:R-:W-:Y:S01]  /*0610*/  @!UP0 ULEA UR6, UR7, UR6, 0x18 ;  /* 0x0000000607068291 */ /* 0x002fe2000f8ec03f */
[----:B------:R-:W-:Y:S01]  /*0620*/  LOP3.LUT R14, R8, 0xc, R11, 0x78, !PT ;  /* 0x0000000c080e7812 */ /* 0x000fe200078e780b */
[----:B------:R-:W-:Y:S01]  /*0630*/  IMAD.IADD R0, R2, 0x1, -R9 ;  /* 0x0000000102007824 */ /* 0x000fe200078e0a09 */
[----:B------:R-:W-:Y:S01]  /*0640*/  VOTEU.ALL UP0, P0 ;  /* 0x00000000003f7886 */ /* 0x000fe20000000000 */
[----:B------:R-:W-:Y:S01]  /*0650*/  LOP3.LUT P0, RZ, R6, 0x7, RZ, 0xc0, !PT ;  /* 0x0000000706ff7812 */ /* 0x000fe2000780c0ff */
[----:B------:R-:W-:Y:S01]  /*0660*/  VIADD R6, R5, 0xffffffff ;  /* 0xffffffff05067836 */ /* 0x000fe20000000000 */
[----:B------:R0:W-:Y:S01]  /*0670*/  STL [R1+0x8], R14 ;  /* 0x0000080e01007387 */ /* 0x0001e20000100800 */
[----:B------:R-:W-:Y:S01]  /*0680*/  ISETP.NE.AND P1, PT, R0, 0x3, PT ;  /* 0x000000030000780c */ /* 0x000fe20003f25270 */
[----:B-----5:R-:W-:Y:S01]  /*0690*/  IMAD R9, R7, R24, R4 ;  /* 0x0000001807097224 */ /* 0x020fe200078e0204 */
[----:B------:R-:W-:-:S02]  /*06a0*/  ISETP.LT.U32.AND P0, PT, R14, 0x2, !P0 ;  /* 0x000000020e00780c */ /* 0x000fc40004701070 */
[----:B------:R-:W-:Y:S01]  /*06b0*/  ISETP.EQ.OR P1, PT, R0, RZ, !P1 ;  /* 0x000000ff0000720c */ /* 0x000fe20004f22670 */
[----:B------:R-:W1:Y:S02]  /*06c0*/  FENCE.VIEW.ASYNC.S ;  /* 0x00000000000073c6 */ /* 0x000e640000000000 */
[----:B-1----:R0:W1:Y:S01]  /*06d0*/  @!UP0 SYNCS.EXCH.64 URZ, [UR6+0x30], UR4 ;  /* 0x00003004063f85b2 */ /* 0x0020620008000100 */
[----:B------:R-:W-:Y:S02]  /*06e0*/  @P4 LEA.HI R2, R14, R14, RZ, 0x1 ;  /* 0x0000000e0e024211 */ /* 0x000fe400078f08ff */
[----:B------:R-:W-:Y:S02]  /*06f0*/  ISETP.EQ.AND P1, PT, R5, RZ, P1 ;  /* 0x000000ff0500720c */ /* 0x000fe40000f22270 */
[----:B------:R-:W-:Y:S02]  /*0700*/  @P4 SHF.R.S32.HI R2, RZ, 0x1, R2 ;  /* 0x00000001ff024819 */ /* 0x000fe40000011402 */
[----:B------:R-:W-:-:S02]  /*0710*/  ISETP.GE.U32.AND P6, PT, R6, 0x2, PT ;  /* 0x000000020600780c */ /* 0x000fc40003fc6070 */
[----:B------:R-:W-:Y:S02]  /*0720*/  @P4 ISETP.NE.AND P5, PT, R2, R9, PT ;  /* 0x000000090200420c */ /* 0x000fe40003fa5270 */
[----:B------:R-:W-:Y:S02]  /*0730*/  SEL R9, RZ, 0x1, !P0 ;  /* 0x00000001ff097807 */ /* 0x000fe40004000000 */
[----:B------:R-:W-:Y:S02]  /*0740*/  @P4 SEL R22, RZ, 0x1, P5 ;  /* 0x00000001ff164807 */ /* 0x000fe40002800000 */
[----:B------:R-:W-:Y:S01]  /*0750*/  SEL R19, RZ, 0x1, !P1 ;  /* 0x00000001ff137807 */ /* 0x000fe20004800000 */
[----:B------:R0:W2:Y:S01]  /*0760*/  @!UP1 SYNCS.EXCH.64 URZ, [UR6+0x38], UR4 ;  /* 0x00003804063f95b2 */ /* 0x0000a20008000100 */
[----:B------:R-:W-:Y:S01]  /*0770*/  LOP3.LUT R22, R22, R9, RZ, 0xc0, !PT ;  /* 0x0000000916167212 */ /* 0x000fe200078ec0ff */
[----:B------:R-:W-:Y:S01]  /*0780*/  NOP ;  /* 0x0000000000007918 */ /* 0x000fe20000000000 */
[----:B------:R-:W-:Y:S01]  /*0790*/  SEL R19, R19, 0x2, P6 ;  /* 0x0000000213137807 */ /* 0x000fe20003000000 */
[----:B0-----:R-:W-:Y:S06]  /*07a0*/  @!P2 BRA `(.L_x_3) ;  /* 0x000000000008a947 */ /* 0x001fec0003800000 */
[----:B-12-4-:R-:W-:Y:S01]  /*07b0*/  UCGABAR_ARV ;  /* 0x00000000000079c7 */ /* 0x016fe20008000000 */
[----:B------:R-:W-:Y:S05]  /*07c0*/  BRA `(.L_x_4) ;  /* 0x0000000000047947 */ /* 0x000fea0003800000 */
.L_x_3:
[----:B-12-4-:R-:W-:Y:S01]  /*07d0*/  NOP ;  /* 0x0000000000007918 */ /* 0x016fe20000000000 */
.L_x_4:
[----:B------:R-:W0:Y:S01]  /*07e0*/  LDC R2, c[0x0][0x65c] ;  /* 0x00019700ff027b82 */ /* 0x000e220000000800 */
[----:B------:R-:W-:Y:S02]  /*07f0*/  IMAD.U32 R8, RZ, RZ, UR8 ;  /* 0x00000008ff087e24 */ /* 0x000fe4000f8e00ff */
[----:B------:R-:W-:Y:S01]  /*0800*/  IMAD.MOV.U32 R9, RZ, RZ, RZ ;  /* 0x000000ffff097224 */ /* 0x000fe200078e00ff */
[----:B0-----:R-:W-:-:S13]  /*0810*/  ISETP.NE.AND P1, PT, R2, 0x1, PT ;  /* 0x000000010200780c */ /* 0x001fda0003f25270 */
[----:B------:R-:W0:Y:S01]  /*0820*/  @P1 LDC R11, c[0x0][0x10] ;  /* 0x00000400ff0b1b82 */ /* 0x000e220000000800 */
[----:B------:R-:W-:Y:S02]  /*0830*/  @P1 IMAD.MOV.U32 R5, RZ, RZ, RZ ;  /* 0x000000ffff051224 */ /* 0x000fe400078e00ff */
[----:B------:R-:W-:-:S05]  /*0840*/  @P1 IMAD.MOV.U32 R15, RZ, RZ, RZ ;  /* 0x000000ffff0f1224 */ /* 0x000fca00078e00ff */
[----:B------:R-:W1:Y:S01]  /*0850*/  @!P1 LDC R13, c[0x0][0xc] ;  /* 0x00000300ff0d9b82 */ /* 0x000e620000000800 */
[----:B0-----:R-:W-:-:S04]  /*0860*/  @P1 IMAD.WIDE.U32 R10, R11, UR8, R4 ;  /* 0x000000080b0a1c25 */ /* 0x001fc8000f8e0004 */
[----:B------:R-:W-:Y:S02]  /*0870*/  @P1 IMAD.MOV.U32 R17, RZ, RZ, R10 ;  /* 0x000000ffff111224 */ /* 0x000fe400078e000a */
[----:B------:R-:W-:Y:S02]  /*0880*/  @P1 IMAD.IADD R16, R11, 0x1, R15 ;  /* 0x000000010b101824 */ /* 0x000fe400078e020f */
[----:B-1----:R-:W-:-:S04]  /*0890*/  @!P1 IMAD.WIDE.U32 R8, R4, R13, R8 ;  /* 0x0000000d04089225 */ /* 0x002fc800078e0008 */
[----:B------:R-:W-:Y:S02]  /*08a0*/  @!P1 IMAD.MOV.U32 R17, RZ, RZ, R8 ;  /* 0x000000ffff119224 */ /* 0x000fe400078e0008 */
[----:B------:R-:W-:Y:S01]  /*08b0*/  @!P1 IMAD.MOV.U32 R16, RZ, RZ, R9 ;  /* 0x000000ffff109224 */ /* 0x000fe200078e0009 */
[----:B------:R-:W-:Y:S06]  /*08c0*/  @!P2 BRA `(.L_x_5) ;  /* 0x00000000000ca947 */ /* 0x000fec0003800000 */
[----:B------:R-:W-:Y:S01]  /*08d0*/  UCGABAR_WAIT ;  /* 0x0000000000007dc7 */ /* 0x000fe20008000000 */
[----:B------:R-:W-:Y:S01]  /*08e0*/  CCTL.IVALL ;  /* 0x00000000ff00798f */ /* 0x000fe20002000000 */
[----:B------:R-:W-:Y:S05]  /*08f0*/  BRA `(.L_x_6) ;  /* 0x0000000000047947 */ /* 0x000fea0003800000 */
.L_x_5:
[----:B------:R-:W-:Y:S06]  /*0900*/  BAR.SYNC.DEFER_BLOCKING 0x0 ;  /* 0x0000000000007b1d */ /* 0x000fec0000010000 */
.L_x_6:
[----:B------:R-:W-:Y:S05]  /*0910*/  @!P3 BRA `(.L_x_7) ;  /* 0x000000b800d4b947 */ /* 0x000fea0003800000 */
[----:B------:R-:W-:-:S13]  /*0920*/  ISETP.GT.U32.AND P0, PT, R6, 0x1, PT ;  /* 0x000000010600780c */ /* 0x000fda0003f04070 */
[----:B------:R-:W-:Y:S05]  /*0930*/  @P0 EXIT ;  /* 0x000000000000094d */ /* 0x000fea0003800000 */
[----:B------:R-:W-:Y:S01]  /*0940*/  IMAD.MOV.U32 R8, RZ, RZ, -0x1 ;  /* 0xffffffffff087424 */ /* 0x000fe200078e00ff */
[----:B------:R-:W-:Y:S01]  /*0950*/  ULDC.64 UR4, c[0x0][0x650] ;  /* 0x0001940000047ab9 */ /* 0x000fe20000000a00 */
[----:B------:R-:W-:Y:S01]  /*0960*/  IMAD.MOV.U32 R6, RZ, RZ, -0x1 ;  /* 0xffffffffff067424 */ /* 0x000fe200078e00ff */
[----:B------:R-:W-:Y:S01]  /*0970*/  ISETP.GE.U32.AND P0, PT, R17, UR4, PT ;  /* 0x0000000411007c0c */ /* 0x000fe2000bf06070 */
[----:B------:R-:W-:Y:S01]  /*0980*/  IMAD.MOV.U32 R23, RZ, RZ, -0x1 ;  /* 0xffffffffff177424 */ /* 0x000fe200078e00ff */
[----:B------:R0:W-:Y:S01]  /*0990*/  STL [R1+0x4], R8 ;  /* 0x0000040801007387 */ /* 0x0001e20000100800 */
[----:B------:R-:W-:Y:S02]  /*09a0*/  PRMT R0, RZ, 0x7610, R0 ;  /* 0x00007610ff007816 */ /* 0x000fe40000000000 */
[----:B------:R-:W-:Y:S01]  /*09b0*/  ISETP.GE.U32.AND.EX P0, PT, R16, UR5, PT, P0 ;  /* 0x0000000510007c0c */ /* 0x000fe2000bf06100 */
[----:B------:R0:W-:-:S12]  /*09c0*/  STL [R1], R6 ;  /* 0x0000000601007387 */ /* 0x0001d80000100800 */
[----:B0-----:R-:W-:Y:S05]  /*09d0*/  @P0 BRA `(.L_x_8) ;  /* 0x00000004003c0947 */ /* 0x001fea0003800000 */
[----:B------:R-:W0:Y:S01]  /*09e0*/  LDC.64 R20, c[0x0][0x628] ;  /* 0x00018a00ff147b82 */ /* 0x000e220000000a00 */
[----:B------:R-:W-:Y:S02]  /*09f0*/  IMAD.MOV.U32 R8, RZ, RZ, R17 ;  /* 0x000000ffff087224 */ /* 0x000fe400078e0011 */
[----:B------:R-:W-:-:S05]  /*0a00*/  IMAD.MOV.U32 R9, RZ, RZ, R16 ;  /* 0x000000ffff097224 */ /* 0x000fca00078e0010 */
[----:B------:R-:W1:Y:S08]  /*0a10*/  LDC R6, c[0x0][0x630] ;  /* 0x00018c00ff067b82 */ /* 0x000e700000000800 */
[----:B------:R-:W2:Y:S01]  /*0a20*/  LDC.64 R26, c[0x0][0x620] ;  /* 0x00018800ff1a7b82 */ /* 0x000ea20000000a00 */
[----:B0-----:R-:W-:-:S04]  /*0a30*/  ISETP.NE.U32.AND P0, PT, R20, RZ, PT ;  /* 0x000000ff1400720c */ /* 0x001fc80003f05070 */
[----:B------:R-:W-:-:S13]  /*0a40*/  ISETP.NE.AND.EX P0, PT, R21, RZ, PT, P0 ;  /* 0x000000ff1500720c */ /* 0x000fda0003f05300 */
[----:B-12---:R-:W-:Y:S05]  /*0a50*/  @!P0 BRA `(.L_x_9) ;  /* 0x0000000000288947 */ /* 0x006fea0003800000 */
[----:B------:R-:W0:Y:S02]  /*0a60*/  LDC R0, c[0x0][0x634] ;  /* 0x00018d00ff007b82 */ /* 0x000e240000000800 */
[----:B0-----:R-:W-:-:S05]  /*0a70*/  IADD3 R13, P0, R17, R0, RZ ;  /* 0x00000000110d7210 */ /* 0x001fca0007f1e0ff */
[----:B------:R-:W-:-:S04]  /*0a80*/  IMAD.X R15, RZ, RZ, R16, P0 ;  /* 0x000000ffff0f7224 */ /* 0x000fc800000e0610 */
[----:B------:R-:W-:-:S04]  /*0a90*/  IMAD.WIDE.U32 R8, R15, R20, RZ ;  /* 0x000000140f087225 */ /* 0x000fc800078e00ff */
[----:B------:R-:W-:-:S04]  /*0aa0*/  IMAD.WIDE.U32 R10, P0, R13, R21, R8 ;  /* 0x000000150d0a7225 */ /* 0x000fc80007800008 */
[----:B------:R-:W-:-:S04]  /*0ab0*/  IMAD.WIDE.U32 R8, R13, R20, RZ ;  /* 0x000000140d087225 */ /* 0x000fc800078e00ff */
[----:B------:R-:W-:Y:S01]  /*0ac0*/  IMAD.X R13, RZ, RZ, RZ, P0 ;  /* 0x000000ffff0d7224 */ /* 0x000fe200000e06ff */
[----:B------:R-:W-:Y:S01]  /*0ad0*/  IADD3 RZ, P0, R9, R10, RZ ;  /* 0x0000000a09ff7210 */ /* 0x000fe20007f1e0ff */
[----:B------:R-:W-:-:S04]  /*0ae0*/  IMAD.MOV.U32 R12, RZ, RZ, R11 ;  /* 0x000000ffff0c7224 */ /* 0x000fc800078e000b */
[----:B------:R-:W-:-:S08]  /*0af0*/  IMAD.WIDE.U32.X R8, R15, R21, R12, P0 ;  /* 0x000000150f087225 */ /* 0x000fd000000e040c */
.L_x_9:
[----:B------:R-:W0:Y:S01]  /*0b00*/  LDC.64 R20, c[0x0][0x640] ;  /* 0x00019000ff147b82 */ /* 0x000e220000000a00 */
[-C--:B------:R-:W-:Y:S01]  /*0b10*/  SHF.R.U64 R28, R8, R6.reuse, R9 ;  /* 0x00000006081c7219 */ /* 0x080fe20000001209 */
[----:B------:R-:W-:Y:S01]  /*0b20*/  IMAD.MOV.U32 R8, RZ, RZ, R17 ;  /* 0x000000ffff087224 */ /* 0x000fe200078e0011 */
[----:B------:R-:W-:Y:S01]  /*0b30*/  SHF.R.U32.HI R0, RZ, R6, R9 ;  /* 0x00000006ff007219 */ /* 0x000fe20000011609 */
[----:B------:R-:W-:Y:S01]  /*0b40*/  IMAD R30, R7, R24, R4 ;  /* 0x00000018071e7224 */ /* 0x000fe200078e0204 */
[----:B------:R-:W-:Y:S01]  /*0b50*/  IADD3 R5, P0, RZ, -R28, RZ ;  /* 0x8000001cff057210 */ /* 0x000fe20007f1e0ff */
[----:B------:R-:W-:Y:S02]  /*0b60*/  IMAD.MOV.U32 R23, RZ, RZ, 0x1 ;  /* 0x00000001ff177424 */ /* 0x000fe400078e00ff */
[----:B------:R-:W1:Y:S02]  /*0b70*/  LDC R10, c[0x0][0x618] ;  /* 0x00018600ff0a7b82 */ /* 0x000e640000000800 */
[----:B------:R-:W-:-:S04]  /*0b80*/  IMAD.X R9, RZ, RZ, ~R0, P0 ;  /* 0x000000ffff097224 */ /* 0x000fc800000e0e00 */
[-C--:B------:R-:W-:Y:S02]  /*0b90*/  IMAD R0, R9, R26.reuse, RZ ;  /* 0x0000001a09007224 */ /* 0x080fe400078e02ff */
[----:B------:R-:W2:Y:S01]  /*0ba0*/  LDC R11, c[0x0][0x608] ;  /* 0x00018200ff0b7b82 */ /* 0x000ea20000000800 */
[----:B------:R-:W-:Y:S02]  /*0bb0*/  IMAD.MOV.U32 R9, RZ, RZ, R16 ;  /* 0x000000ffff097224 */ /* 0x000fe400078e0010 */
[----:B------:R-:W-:-:S05]  /*0bc0*/  IMAD.WIDE.U32 R8, R5, R26, R8 ;  /* 0x0000001a05087225 */ /* 0x000fca00078e0008 */
[----:B------:R-:W3:Y:S01]  /*0bd0*/  LDC R12, c[0x0][0x658] ;  /* 0x00019600ff0c7b82 */ /* 0x000ee20000000800 */
[----:B------:R-:W-:Y:S01]  /*0be0*/  IMAD R5, R5, R27, R0 ;  /* 0x0000001b05057224 */ /* 0x000fe200078e0200 */
[----:B0-----:R-:W-:-:S03]  /*0bf0*/  ISETP.NE.U32.AND P0, PT, R20, RZ, PT ;  /* 0x000000ff1400720c */ /* 0x001fc60003f05070 */
[----:B------:R-:W-:Y:S01]  /*0c00*/  IMAD.IADD R5, R9, 0x1, R5 ;  /* 0x0000000109057824 */ /* 0x000fe200078e0205 */
[----:B------:R-:W-:Y:S01]  /*0c10*/  ISETP.NE.AND.EX P0, PT, R21, RZ, PT, P0 ;  /* 0x000000ff1500720c */ /* 0x000fe20003f05300 */
[----:B------:R-:W-:Y:S01]  /*0c20*/  IMAD.MOV.U32 R9, RZ, RZ, -0x1 ;  /* 0xffffffffff097424 */ /* 0x000fe200078e00ff */
[----:B------:R-:W0:Y:S02]  /*0c30*/  LDC R15, c[0x0][0x600] ;  /* 0x00018000ff0f7b82 */ /* 0x000e240000000800 */
[-CC-:B-1----:R-:W-:Y:S02]  /*0c40*/  SHF.R.U64 R13, R8, R10.reuse, R5.reuse ;  /* 0x0000000a080d7219 */ /* 0x182fe40000001205 */
[----:B------:R-:W-:-:S04]  /*0c50*/  SHF.R.U32.HI R0, RZ, R10, R5 ;  /* 0x0000000aff007219 */ /* 0x000fc80000011605 */
[----:B------:R-:W1:Y:S01]  /*0c60*/  LDC R14, c[0x0][0x648] ;  /* 0x00019200ff0e7b82 */ /* 0x000e620000000800 */
[-CC-:B--2---:R-:W-:Y:S02]  /*0c70*/  SHF.R.U64 R27, R13, R11.reuse, R0.reuse ;  /* 0x0000000b0d1b7219 */ /* 0x184fe40000001200 */
[----:B------:R-:W-:-:S05]  /*0c80*/  SHF.R.U32.HI R5, RZ, R11, R0 ;  /* 0x0000000bff057219 */ /* 0x000fca0000011600 */
[----:B------:R-:W2:Y:S01]  /*0c90*/  LDC R26, c[0x0][0x638] ;  /* 0x00018e00ff1a7b82 */ /* 0x000ea20000000800 */
[-CC-:B---3--:R-:W-:Y:S02]  /*0ca0*/  SHF.R.U64 R24, R27, R12.reuse, R5.reuse ;  /* 0x0000000c1b187219 */ /* 0x188fe40000001205 */
[-C--:B------:R-:W-:Y:S02]  /*0cb0*/  SHF.L.U32 R0, R9, R12.reuse, RZ ;  /* 0x0000000c09007219 */ /* 0x080fe400000006ff */
[----:B------:R-:W-:Y:S01]  /*0cc0*/  SHF.R.U32.HI R5, RZ, R12, R5 ;  /* 0x0000000cff057219 */ /* 0x000fe20000011605 */
[----:B------:R-:W-:Y:S01]  /*0cd0*/  IMAD.MOV.U32 R4, RZ, RZ, R24 ;  /* 0x000000ffff047224 */ /* 0x000fe200078e0018 */
[----:B------:R-:W-:Y:S01]  /*0ce0*/  LOP3.LUT R10, RZ, R0, RZ, 0x33, !PT ;  /* 0x00000000ff0a7212 */ /* 0x000fe200078e33ff */
[----:B------:R-:W3:Y:S01]  /*0cf0*/  LDC R25, c[0x0][0x610] ;  /* 0x00018400ff197b82 */ /* 0x000ee20000000800 */
[----:B------:R-:W-:Y:S05]  /*0d00*/  @!P0 BRA `(.L_x_10) ;  /* 0x0000000000288947 */ /* 0x000fea0003800000 */
[----:B------:R-:W4:Y:S02]  /*0d10*/  LDC R9, c[0x0][0x64c] ;  /* 0x00019300ff097b82 */ /* 0x000f240000000800 */
[----:B----4-:R-:W-:-:S05]  /*0d20*/  IADD3 R9, P0, R24, R9, RZ ;  /* 0x0000000918097210 */ /* 0x010fca0007f1e0ff */
        /* <DEDUP_REMOVED lines=8> */
.L_x_10:
[----:B-1----:R-:W-:Y:S01]  /*0db0*/  SHF.R.U64 R4, R4, R14, R5 ;  /* 0x0000000e04047219 */ /* 0x002fe20000001205 */
[----:B0-----:R-:W-:Y:S01]  /*0dc0*/  VIADD R6, R15, 0xffffffff ;  /* 0xffffffff0f067836 */ /* 0x001fe20000000000 */
[----:B------:R-:W-:Y:S01]  /*0dd0*/  SHF.L.U32 R0, R23, R12, RZ ;  /* 0x0000000c17007219 */ /* 0x000fe200000006ff */
[----:B------:R-:W-:Y:S01]  /*0de0*/  IMAD.MOV.U32 R23, RZ, RZ, R28 ;  /* 0x000000ffff177224 */ /* 0x000fe200078e001c */
[----:B------:R-:W-:Y:S01]  /*0df0*/  LOP3.LUT R5, R27, R10, RZ, 0xc0, !PT ;  /* 0x0000000a1b057212 */ /* 0x000fe200078ec0ff */
[----:B------:R-:W-:Y:S01]  /*0e00*/  IMAD.MOV R7, RZ, RZ, -R4 ;  /* 0x000000ffff077224 */ /* 0x000fe200078e0a04 */
[----:B------:R-:W-:Y:S02]  /*0e10*/  SEL R3, R3, R30, !P1 ;  /* 0x0000001e03037207 */ /* 0x000fe40004800000 */
[----:B------:R-:W-:Y:S01]  /*0e20*/  LOP3.LUT R6, R13, R6, RZ, 0xc0, !PT ;  /* 0x000000060d067212 */ /* 0x000fe200078ec0ff */
[----:B------:R-:W-:Y:S02]  /*0e30*/  IMAD R4, R0, R4, R5 ;  /* 0x0000000400047224 */ /* 0x000fe400078e0205 */
[----:B--2---:R-:W-:-:S02]  /*0e40*/  IMAD R0, R7, R26, R24 ;  /* 0x0000001a07007224 */ /* 0x004fc400078e0218 */
[----:B---3--:R-:W-:Y:S02]  /*0e50*/  IMAD R3, R4, R25, R3 ;  /* 0x0000001904037224 */ /* 0x008fe400078e0203 */
[----:B------:R-:W-:Y:S02]  /*0e60*/  IMAD.MOV.U32 R5, RZ, RZ, 0x1 ;  /* 0x00000001ff057424 */ /* 0x000fe400078e00ff */
[----:B------:R-:W-:-:S03]  /*0e70*/  IMAD R4, R0, R15, R6 ;  /* 0x0000000f00047224 */ /* 0x000fc600078e0206 */
[----:B------:R-:W-:Y:S02]  /*0e80*/  PRMT R0, R5, 0x7610, R0 ;  /* 0x0000761005007816 */ /* 0x000fe40000000000 */
[----:B------:R-:W-:Y:S02]  /*0e90*/  SEL R5, R4, R3, !P1 ;  /* 0x0000000304057207 */ /* 0x000fe40004800000 */
[----:B------:R-:W-:-:S03]  /*0ea0*/  SEL R3, R3, R4, !P1 ;  /* 0x0000000403037207 */ /* 0x000fc60004800000 */
[----:B------:R0:W-:Y:S04]  /*0eb0*/  STL [R1], R5 ;  /* 0x0000000501007387 */ /* 0x0001e80000100800 */
[----:B------:R0:W-:Y:S02]  /*0ec0*/  STL [R1+0x4], R3 ;  /* 0x0000040301007387 */ /* 0x0001e40000100800 */
.L_x_8:
[----:B------:R-:W-:-:S08]  /*0ed0*/  NOP ;  /* 0x0000000000007918 */ /* 0x000fd00000000000 */
[----:B------:R-:W1:Y:S02]  /*0ee0*/  USETMAXREG.TRY_ALLOC.CTAPOOL UP0, 0xe8 ;  /* 0x000000e8000079c8 */ /* 0x000e640008000600 */
[----:B-1----:R-:W-:-:S13]  /*0ef0*/  PLOP3.LUT P0, PT, PT, PT, UP0, 0x80, 0x0 ;  /* 0x000000000000781c */ /* 0x002fda0003f0f008 */
[----:B------:R-:W-:Y:S05]  /*0f00*/  @!P0 BRA `(.L_x_8) ;  /* 0xfffffffc00f08947 */ /* 0x000fea000383ffff */
[----:B------:R-:W-:Y:S01]  /*0f10*/  ULDC.64 UR4, c[0x0][0x598] ;  /* 0x0001660000047ab9 */ /* 0x000fe20000000a00 */
[----:B------:R-:W-:Y:S01]  /*0f20*/  ULDC.64 UR36, c[0x0][0x208] ;  /* 0x0000820000247ab9 */ /* 0x000fe20000000a00 */
[----:B------:R-:W-:-:S04]  /*0f30*/  ISETP.NE.U32.AND P0, PT, RZ, UR4, PT ;  /* 0x00000004ff007c0c */ /* 0x000fc8000bf05070 */
[----:B------:R-:W-:-:S13]  /*0f40*/  ISETP.NE.AND.EX P0, PT, RZ, UR5, PT, P0 ;  /* 0x00000005ff007c0c */ /* 0x000fda000bf05300 */
[----:B------:R-:W-:Y:S05]  /*0f50*/  @!P0 BRA `(.L_x_11) ;  /* 0x00000000001c8947 */ /* 0x000fea0003800000 */
[----:B0-----:R-:W0:Y:S02]  /*0f60*/  LDC.64 R4, c[0x0][0x598] ;  /* 0x00016600ff047b82 */ /* 0x001e240000000a00 */
[----:B0-----:R-:W2:Y:S02]  /*0f70*/  LDG.E.64 R4, desc[UR36][R4.64] ;  /* 0x0000002404047981 */ /* 0x001ea4000c1e1b00 */
[----:B--2---:R-:W-:-:S04]  /*0f80*/  ISETP.NE.U32.AND P0, PT, R4, RZ, PT ;  /* 0x000000ff0400720c */ /* 0x004fc80003f05070 */
[----:B------:R-:W-:-:S13]  /*0f90*/  ISETP.NE.AND.EX P0, PT, R5, RZ, PT, P0 ;  /* 0x000000ff0500720c */ /* 0x000fda0003f05300 */
[----:B------:R-:W-:Y:S05]  /*0fa0*/  @!P0 BRA `(.L_x_11) ;  /* 0x0000000000088947 */ /* 0x000fea0003800000 */
[----:B------:R0:W5:Y:S01]  /*0fb0*/  LD.E R217, desc[UR36][R4.64] ;  /* 0x0000002404d97980 */ /* 0x000162000c101900 */
[----:B------:R-:W-:Y:S05]  /*0fc0*/  BRA `(.L_x_12) ;  /* 0x0000000000247947 */ /* 0x000fea0003800000 */
.L_x_11:
[----:B------:R-:W-:Y:S02]  /*0fd0*/  ULDC.64 UR4, c[0x0][0x588] ;  /* 0x0001620000047ab9 */ /* 0x000fe40000000a00 */
[----:B------:R-:W-:-:S04]  /*0fe0*/  ISETP.NE.U32.AND P0, PT, RZ, UR4, PT ;  /* 0x00000004ff007c0c */ /* 0x000fc8000bf05070 */
[----:B------:R-:W-:-:S13]  /*0ff0*/  ISETP.NE.AND.EX P0, PT, RZ, UR5, PT, P0 ;  /* 0x00000005ff007c0c */ /* 0x000fda000bf05300 */
[----:B------:R-:W-:Y:S05]  /*1000*/  @!P0 BRA `(.L_x_13) ;  /* 0x00000000000c8947 */ /* 0x000fea0003800000 */
[----:B0-----:R-:W0:Y:S02]  /*1010*/  LDC.64 R4, c[0x0][0x588] ;  /* 0x00016200ff047b82 */ /* 0x001e240000000a00 */
[----:B0-----:R1:W5:Y:S01]  /*1020*/  LDG.E R217, desc[UR36][R4.64] ;  /* 0x0000002404d97981 */ /* 0x001362000c1e1900 */
[----:B------:R-:W-:Y:S05]  /*1030*/  BRA `(.L_x_12) ;  /* 0x0000000000087947 */ /* 0x000fea0003800000 */
.L_x_13:
[----:B------:R-:W-:Y:S02]  /*1040*/  ULDC UR4, c[0x0][0x580] ;  /* 0x0001600000047ab9 */ /* 0x000fe40000000800 */
[----:B------:R-:W-:-:S07]  /*1050*/  IMAD.U32 R217, RZ, RZ, UR4 ;  /* 0x00000004ffd97e24 */ /* 0x000fce000f8e00ff */
.L_x_12:
[----:B------:R-:W-:Y:S02]  /*1060*/  ULDC.64 UR4, c[0x0][0x5a0] ;  /* 0x0001680000047ab9 */ /* 0x000fe40000000a00 */
[----:B------:R-:W-:-:S04]  /*1070*/  ISETP.NE.U32.AND P0, PT, RZ, UR4, PT ;  /* 0x00000004ff007c0c */ /* 0x000fc8000bf05070 */
[----:B------:R-:W-:-:S13]  /*1080*/  ISETP.NE.AND.EX P0, PT, RZ, UR5, PT, P0 ;  /* 0x00000005ff007c0c */ /* 0x000fda000bf05300 */
[----:B------:R-:W-:Y:S05]  /*1090*/  @!P0 BRA `(.L_x_14) ;  /* 0x00000000001c8947 */ /* 0x000fea0003800000 */
[----:B01----:R-:W0:Y:S02]  /*10a0*/  LDC.64 R4, c[0x0][0x5a0] ;  /* 0x00016800ff047b82 */ /* 0x003e240000000a00 */
[----:B0-----:R-:W2:Y:S02]  /*10b0*/  LDG.E.64 R4, desc[UR36][R4.64] ;  /* 0x0000002404047981 */ /* 0x001ea4000c1e1b00 */
[----:B--2---:R-:W-:-:S04]  /*10c0*/  ISETP.NE.U32.AND P0, PT, R4, RZ, PT ;  /* 0x000000ff0400720c */ /* 0x004fc80003f05070 */
[----:B------:R-:W-:-:S13]  /*10d0*/  ISETP.NE.AND.EX P0, PT, R5, RZ, PT, P0 ;  /* 0x000000ff0500720c */ /* 0x000fda0003f05300 */
[----:B------:R-:W-:Y:S05]  /*10e0*/  @!P0 BRA `(.L_x_14) ;  /* 0x0000000000088947 */ /* 0x000fea0003800000 */
[----:B------:R0:W5:Y:S01]  /*10f0*/  LD.E R216, desc[UR36][R4.64] ;  /* 0x0000002404d87980 */ /* 0x000162000c101900 */
[----:B------:R-:W-:Y:S05]  /*1100*/  BRA `(.L_x_15) ;  /* 0x0000000000247947 */ /* 0x000fea0003800000 */
.L_x_14:
[----:B------:R-:W-:Y:S02]  /*1110*/  ULDC.64 UR4, c[0x0][0x590] ;  /* 0x0001640000047ab9 */ /* 0x000fe40000000a00 */
[----:B------:R-:W-:-:S04]  /*1120*/  ISETP.NE.U32.AND P0, PT, RZ, UR4, PT ;  /* 0x00000004ff007c0c */ /* 0x000fc8000bf05070 */
[----:B------:R-:W-:-:S13]  /*1130*/  ISETP.NE.AND.EX P0, PT, RZ, UR5, PT, P0 ;  /* 0x00000005ff007c0c */ /* 0x000fda000bf05300 */
[----:B------:R-:W-:Y:S05]  /*1140*/  @!P0 BRA `(.L_x_16) ;  /* 0x00000000000c8947 */ /* 0x000fea0003800000 */
[----:B01----:R-:W0:Y:S02]  /*1150*/  LDC.64 R4, c[0x0][0x590] ;  /* 0x00016400ff047b82 */ /* 0x003e240000000a00 */
[----:B0-----:R1:W5:Y:S01]  /*1160*/  LDG.E R216, desc[UR36][R4.64] ;  /* 0x0000002404d87981 */ /* 0x001362000c1e1900 */
[----:B------:R-:W-:Y:S05]  /*1170*/  BRA `(.L_x_15) ;  /* 0x0000000000087947 */ /* 0x000fea0003800000 */
.L_x_16:
[----:B------:R-:W-:Y:S02]  /*1180*/  ULDC UR4, c[0x0][0x584] ;  /* 0x0001610000047ab9 */ /* 0x000fe40000000800 */
[----:B------:R-:W-:-:S07]  /*1190*/  IMAD.U32 R216, RZ, RZ, UR4 ;  /* 0x00000004ffd87e24 */ /* 0x000fce000f8e00ff */
.L_x_15:
[----:B------:R-:W-:-:S13]  /*11a0*/  LOP3.LUT P0, RZ, R0, 0xff, RZ, 0xc0, !PT ;  /* 0x000000ff00ff7812 */ /* 0x000fda000780c0ff */
[----:B------:R-:W-:Y:S05]  /*11b0*/  @!P0 EXIT ;  /* 0x000000000000894d */ /* 0x000fea0003800000 */
[----:B------:R-:W-:Y:S01]  /*11c0*/  ULDC UR4, c[0x0][0x28c] ;  /* 0x0000a30000047ab9 */ /* 0x000fe20000000800 */
[----:B------:R-:W-:Y:S01]  /*11d0*/  UMOV UR38, URZ ;  /* 0x0000003f00267c82 */ /* 0x000fe20008000000 */
[----:B------:R-:W-:Y:S01]  /*11e0*/  UIADD3 UR4, UR4, 0xff, URZ ;  /* 0x000000ff04047890 */ /* 0x000fe2000fffe03f */
[----:B------:R-:W-:-:S03]  /*11f0*/  UMOV UR39, URZ ;  /* 0x0000003f00277c82 */ /* 0x000fc60008000000 */
[----:B------:R-:W-:-:S04]  /*1200*/  USHF.R.S32.HI UR5, URZ, 0x1f, UR4 ;  /* 0x0000001f3f057899 */ /* 0x000fc80008011404 */
[----:B------:R-:W-:-:S04]  /*1210*/  ULEA.HI UR5, UR5, UR4, URZ, 0x8 ;  /* 0x0000000405057291 */ /* 0x000fc8000f8f403f */
[----:B------:R-:W-:-:S12]  /*1220*/  USHF.R.S32.HI UR40, URZ, 0x8, UR5 ;  /* 0x000000083f287899 */ /* 0x000fd80008011405 */
.L_x_422:
[----:B------:R-:W-:Y:S01]  /*1230*/  LOP3.LUT R0, R18, 0x80, RZ, 0xc0, !PT ;  /* 0x0000008012007812 */ /* 0x000fe200078ec0ff */
[----:B------:R-:W2:Y:S01]  /*1240*/  S2UR UR7, SR_CgaCtaId ;  /* 0x00000000000779c3 */ /* 0x000ea20000008800 */
[----:B------:R-:W-:Y:S02]  /*1250*/  UMOV UR6, 0x400 ;  /* 0x0000040000067882 */ /* 0x000fe40000000000 */
[----:B------:R-:W-:-:S06]  /*1260*/  SHF.R.U32.HI R0, RZ, 0x7, R0 ;  /* 0x00000007ff007819 */ /* 0x000fcc0000011600 */
[----:B---3--:R-:W3:Y:S01]  /*1270*/  SHFL.IDX PT, R0, R0, RZ, 0x1f ;  /* 0x00001fff00007589 */ /* 0x008ee200000e0000 */
[----:B--2---:R-:W-:Y:S01]  /*1280*/  ULEA UR6, UR7, UR6, 0x18 ;  /* 0x0000000607067291 */ /* 0x004fe2000f8ec03f */
[----:B---3--:R-:W-:-:S13]  /*1290*/  R2UR UR4, R0 ;  /* 0x00000000000472ca */ /* 0x008fda00000e0000 */
[----:B------:R-:W-:-:S04]  /*12a0*/  ULEA.HI UR5, UR4, UR4, URZ, 0x1 ;  /* 0x0000000404057291 */ /* 0x000fc8000f8f083f */
[----:B------:R-:W-:-:S04]  /*12b0*/  ULOP3.LUT UR5, UR5, 0x7fffe, URZ, 0xc0, !UPT ;  /* 0x0007fffe05057892 */ /* 0x000fc8000f8ec03f */
[----:B------:R-:W-:-:S03]  /*12c0*/  UIADD3 UR5, UR4, -UR5, URZ ;  /* 0x8000000504057290 */ /* 0x000fc6000fffe03f */
[----:B------:R-:W-:Y:S01]  /*12d0*/  ULDC UR4, c[0x0][0x28c] ;  /* 0x0000a30000047ab9 */ /* 0x000fe20000000800 */
[----:B------:R-:W-:Y:S01]  /*12e0*/  ULEA UR5, UR5, UR6, 0xd ;  /* 0x0000000605057291 */ /* 0x000fe2000f8e683f */
[----:B------:R-:W-:-:S03]  /*12f0*/  ISETP.LT.AND P0, PT, RZ, UR4, PT ;  /* 0x00000004ff007c0c */ /* 0x000fc6000bf01270 */
[----:B------:R-:W-:-:S04]  /*1300*/  UIADD3 UR5, UR5, 0x100, URZ ;  /* 0x0000010005057890 */ /* 0x000fc8000fffe03f */
[----:B------:R-:W-:-:S04]  /*1310*/  USHF.R.U32.HI UR5, URZ, 0x4, UR5 ;  /* 0x000000043f057899 */ /* 0x000fc80008011605 */
[----:B------:R-:W-:-:S04]  /*1320*/  ULOP3.LUT UR5, UR5, 0x3fff, URZ, 0xc0, !UPT ;  /* 0x00003fff05057892 */ /* 0x000fc8000f8ec03f */
[----:B------:R-:W-:Y:S01]  /*1330*/  ULOP3.LUT UR41, UR5, 0x10000, URZ, 0xfc, !UPT ;  /* 0x0001000005297892 */ /* 0x000fe2000f8efc3f */
[----:B-1--4-:R-:W-:Y:S11]  /*1340*/  @P0 BRA `(.L_x_17) ;  /* 0x0000000000400947 */ /* 0x012ff60003800000 */
[----:B------:R-:W-:Y:S01]  /*1350*/  MOV R0, 0x0 ;  /* 0x0000000000007802 */ /* 0x000fe20000000f00 */
[----:B------:R-:W-:Y:S01]  /*1360*/  ULDC.64 UR4, c[0x4][0x68] ;  /* 0x01001a0000047ab9 */ /* 0x000fe20000000a00 */
[----:B------:R-:W-:Y:S01]  /*1370*/  ULDC.64 UR6, c[0x4][0x8] ;  /* 0x0100020000067ab9 */ /* 0x000fe20000000a00 */
[----:B01----:R-:W-:Y:S01]  /*1380*/  IMAD.U32 R4, RZ, RZ, UR4 ;  /* 0x00000004ff047e24 */ /* 0x003fe2000f8e00ff */
[----:B------:R0:W1:Y:S01]  /*1390*/  LDC.64 R14, c[0x4][R0] ;  /* 0x01000000000e7b82 */ /* 0x0000620000000a00 */
[----:B------:R-:W-:Y:S01]  /*13a0*/  IMAD.U32 R5, RZ, RZ, UR5 ;  /* 0x00000005ff057e24 */ /* 0x000fe2000f8e00ff */
[----:B------:R-:W-:Y:S01]  /*13b0*/  ULDC.64 UR4, c[0x4][0x70] ;  /* 0x01001c0000047ab9 */ /* 0x000fe20000000a00 */
[----:B------:R-:W-:Y:S02]  /*13c0*/  IMAD.U32 R10, RZ, RZ, UR6 ;  /* 0x00000006ff0a7e24 */ /* 0x000fe4000f8e00ff */
[----:B------:R-:W-:Y:S02]  /*13d0*/  IMAD.U32 R6, RZ, RZ, UR4 ;  /* 0x00000004ff067e24 */ /* 0x000fe4000f8e00ff */
[----:B------:R-:W-:-:S02]  /*13e0*/  IMAD.U32 R7, RZ, RZ, UR5 ;  /* 0x00000005ff077e24 */ /* 0x000fc4000f8e00ff */
[----:B------:R-:W-:Y:S02]  /*13f0*/  IMAD.U32 R11, RZ, RZ, UR7 ;  /* 0x00000007ff0b7e24 */ /* 0x000fe4000f8e00ff */
[----:B------:R-:W-:Y:S02]  /*1400*/  IMAD.MOV.U32 R8, RZ, RZ, 0x1e1 ;  /* 0x000001e1ff087424 */ /* 0x000fe400078e00ff */
[----:B------:R-:W-:Y:S02]  /*1410*/  IMAD.MOV.U32 R12, RZ, RZ, 0x1 ;  /* 0x00000001ff0c7424 */ /* 0x000fe400078e00ff */
[----:B0-----:R-:W-:-:S07]  /*1420*/  IMAD.MOV.U32 R13, RZ, RZ, RZ ;  /* 0x000000ffff0d7224 */ /* 0x001fce00078e00ff */
[----:B------:R-:W-:-:S07]  /*1430*/  LEPC R20, `(.L_x_17) ;  /* 0x000000001014794e */ /* 0x000fce0000000000 */
[----:B-1---5:R-:W-:Y:S05]  /*1440*/  CALL.ABS.NOINC R14 ;  /* 0x000000000e007343 */ /* 0x022fea0003c00000 */
.L_x_17:
[----:B------:R-:W-:-:S04]  /*1450*/  LOP3.LUT R0, R19, 0x1, RZ, 0xfc, !PT ;  /* 0x0000000113007812 */ /* 0x000fc800078efcff */
[----:B------:R-:W-:-:S13]  /*1460*/  ISETP.NE.AND P0, PT, R0, 0x3, PT ;  /* 0x000000030000780c */ /* 0x000fda0003f05270 */
[----:B------:R-:W-:Y:S05]  /*1470*/  @!P0 BRA `(.L_x_18) ;  /* 0x0000000000048947 */ /* 0x000fea0003800000 */
[----:B------:R-:W-:Y:S01]  /*1480*/  BPT.TRAP 0x1 ;  /* 0x000000040000795c */ /* 0x000fe20000300000 */
.L_x_18:
[----:B------:R-:W2:Y:S01]  /*1490*/  S2UR UR5, SR_CgaCtaId ;  /* 0x00000000000579c3 */ /* 0x000ea20000008800 */
[----:B------:R-:W-:Y:S01]  /*14a0*/  UMOV UR4, 0x400 ;  /* 0x0000040000047882 */ /* 0x000fe20000000000 */
[----:B------:R-:W-:Y:S02]  /*14b0*/  IMAD.U32 R0, RZ, RZ, UR38 ;  /* 0x00000026ff007e24 */ /* 0x000fe4000f8e00ff */
[----:B0-----:R-:W-:-:S03]  /*14c0*/  IMAD.U32 R3, RZ, RZ, UR39 ;  /* 0x00000027ff037e24 */ /* 0x001fc6000f8e00ff */
[----:B------:R-:W-:Y:S01]  /*14d0*/  SHF.L.U32 R0, R0, 0x1f, RZ ;  /* 0x0000001f00007819 */ /* 0x000fe200000006ff */
[----:B--2---:R-:W-:-:S06]  /*14e0*/  ULEA UR4, UR5, UR4, 0x18 ;  /* 0x0000000405047291 */ /* 0x004fcc000f8ec03f */
[----:B------:R-:W-:-:S04]  /*14f0*/  IMAD.U32 R6, RZ, RZ, UR4 ;  /* 0x00000004ff067e24 */ /* 0x000fc8000f8e00ff */
[----:B------:R-:W-:-:S04]  /*1500*/  IMAD R3, R3, 0x8, R6 ;  /* 0x0000000803037824 */ /* 0x000fc800078e0206 */
[----:B------:R0:W2:Y:S01]  /*1510*/  SYNCS.PHASECHK.TRANS64.TRYWAIT P1, [R3+URZ], R0 ;  /* 0x00000000030075a7 */ /* 0x0000a2000802017f */
[----:B------:R-:W-:Y:S05]  /*1520*/  @!P0 BRA `(.L_x_19) ;  /* 0x0000000000048947 */ /* 0x000fea0003800000 */
[----:B------:R-:W-:Y:S01]  /*1530*/  BPT.TRAP 0x1 ;  /* 0x000000040000795c */ /* 0x000fe20000300000 */
.L_x_19:
[----:B--2---:R-:W-:Y:S05]  /*1540*/  @P1 BRA `(.L_x_20) ;  /* 0x0000000000081947 */ /* 0x004fea0003800000 */
[----:B------:R-:W2:Y:S02]  /*1550*/  SYNCS.PHASECHK.TRANS64.TRYWAIT P1, [R3+URZ], R0 ;  /* 0x00000000030075a7 */ /* 0x000ea4000802017f */
[----:B--2---:R-:W-:Y:S05]  /*1560*/  @!P1 BRA `(.L_x_21) ;  /* 0x000000c400289947 */ /* 0x004fea0003800000 */
.L_x_20:
[----:B------:R-:W-:-:S04]  /*1570*/  UISETP.LT.AND UP0, UPT, UR40, 0x1, UPT ;  /* 0x000000012800788c */ /* 0x000fc8000bf01270 */
[----:B------:R-:W-:-:S06]  /*1580*/  USEL UR4, UR40, 0x1, UP0 ;  /* 0x0000000128047887 */ /* 0x000fcc0008000000 */
[----:B0-2---:R-:W-:Y:S01]  /*1590*/  IMAD.U32 R0, RZ, RZ, UR4 ;  /* 0x00000004ff007e24 */ /* 0x005fe2000f8e00ff */
[----:B------:R-:W-:Y:S05]  /*15a0*/  WARPSYNC.ALL ;  /* 0x0000000000007948 */ /* 0x000fea0003800000 */
[----:B------:R-:W-:-:S04]  /*15b0*/  IADD3 R0, -R0, UR40, RZ ;  /* 0x0000002800007c10 */ /* 0x000fc8000fffe1ff */
[----:B------:R-:W-:Y:S02]  /*15c0*/  ISETP.GE.AND P1, PT, R0, 0x1, PT ;  /* 0x000000010000780c */ /* 0x000fe40003f26270 */
[----:B------:R-:W-:Y:S01]  /*15d0*/  R2UR UR4, R6 ;  /* 0x00000000060472ca */ /* 0x000fe200000e0000 */
[----:B------:R-:W-:Y:S01]  /*15e0*/  UIMAD UR8, UR39, 0xc00, UR41 ;  /* 0x00000c00270878a4 */ /* 0x000fe2000f8e0229 */
[----:B------:R-:W-:Y:S01]  /*15f0*/  WARPGROUP.ARRIVE ;  /* 0x00000000000079c5 */ /* 0x000fe20000000000 */
[----:B------:R-:W-:Y:S01]  /*1600*/  UMOV UR9, 0x40000040 ;  /* 0x4000004000097882 */ /* 0x000fe20000000000 */
[----:B------:R-:W-:Y:S01]  /*1610*/  UMOV UR11, 0x40000040 ;  /* 0x40000040000b7882 */ /* 0x000fe20000000000 */
[----:B------:R-:W-:Y:S01]  /*1620*/  UIADD3 UR12, UR8, 0x400, URZ ;  /* 0x00000400080c7890 */ /* 0x000fe2000fffe03f */
[----:B------:R-:W-:Y:S01]  /*1630*/  UMOV UR15, UR11 ;  /* 0x0000000b000f7c82 */ /* 0x000fe20008000000 */
[----:B------:R-:W-:-:S06]  /*1640*/  UMOV UR13, 0x40000040 ;  /* 0x40000040000d7882 */ /* 0x000fcc0000000000 */
[----:B------:R-:W-:-:S04]  /*1650*/  UIADD3 UR4, UR4, 0x18100, URZ ;  /* 0x0001810004047890 */ /* 0x000fc8000fffe03f */
[----:B------:R-:W-:-:S04]  /*1660*/  USHF.R.U32.HI UR4, URZ, 0x4, UR4 ;  /* 0x000000043f047899 */ /* 0x000fc80008011604 */
[----:B------:R-:W-:-:S04]  /*1670*/  ULOP3.LUT UR4, UR4, 0x3fff, URZ, 0xc0, !UPT ;  /* 0x00003fff04047892 */ /* 0x000fc8000f8ec03f */
[----:B------:R-:W-:-:S04]  /*1680*/  ULOP3.LUT UR4, UR4, 0x10000, URZ, 0xfc, !UPT ;  /* 0x0001000004047892 */ /* 0x000fc8000f8efc3f */
[----:B------:R-:W-:-:S07]  /*1690*/  UIMAD UR6, UR39, 0xc00, UR4 ;  /* 0x00000c00270678a4 */ /* 0x000fce000f8e0204 */
[----:B------:R-:W-:Y:S02]  /*16a0*/  UMOV UR10, UR6 ;  /* 0x00000006000a7c82 */ /* 0x000fe40008000000 */
[----:B------:R-:W-:Y:S01]  /*16b0*/  IGMMA.64x192x32.S8.S8 R120, gdesc[UR8], RZ, !UPT, gsb0 ;  /* 0x04e00000087879f1 */ /* 0x000fe2000c0410ff */
[----:B------:R-:W-:Y:S02]  /*16c0*/  UMOV UR14, UR10 ;  /* 0x0000000a000e7c82 */ /* 0x000fe40008000000 */
[----:B------:R-:W-:Y:S02]  /*16d0*/  WARPGROUP.DEPBAR.LE gsb0, 0x0 ;  /* 0x00008000000079c5 */ /* 0x000fe40000010000 */
[----:B------:R-:W-:-:S06]  /*16e0*/  WARPGROUP.ARRIVE ;  /* 0x00000000000079c5 */ /* 0x000fcc0000000000 */
[----:B------:R-:W-:Y:S01]  /*16f0*/  IGMMA.64x192x32.S8.S8 R24, gdesc[UR12], RZ, !UPT, gsb0 ;  /* 0x04e000000c1879f1 */ /* 0x000fe2000c0410ff */
[----:B------:R-:W-:Y:S02]  /*1700*/  UIADD3 UR12, UR8, 0x2, URZ ;  /* 0x00000002080c7890 */ /* 0x000fe4000fffe03f */
[----:B------:R-:W-:Y:S01]  /*1710*/  UIADD3 UR14, UR6, 0x2, URZ ;  /* 0x00000002060e7890 */ /* 0x000fe2000fffe03f */
[----:B------:R-:W-:Y:S01]  /*1720*/  UMOV UR13, 0x40000040 ;  /* 0x40000040000d7882 */ /* 0x000fe20000000000 */
[----:B------:R-:W-:Y:S01]  /*1730*/  UMOV UR15, 0x40000040 ;  /* 0x40000040000f7882 */ /* 0x000fe20000000000 */
[----:B------:R-:W-:Y:S02]  /*1740*/  WARPGROUP.DEPBAR.LE gsb0, 0x0 ;  /* 0x00008000000079c5 */ /* 0x000fe40000010000 */
[----:B------:R-:W-:-:S06]  /*1750*/  WARPGROUP.ARRIVE ;  /* 0x00000000000079c5 */ /* 0x000fcc0000000000 */
[----:B------:R-:W-:Y:S01]  /*1760*/  IGMMA.64x192x32.S8.S8 R120, gdesc[UR12], R120, gsb0 ;  /* 0x04e000000c7879f1 */ /* 0x000fe20008041078 */
[----:B------:R-:W-:Y:S01]  /*1770*/  UIADD3 UR12, UR8, 0x402, URZ ;  /* 0x00000402080c7890 */ /* 0x000fe2000fffe03f */
[----:B------:R-:W-:Y:S01]  /*1780*/  UMOV UR13, 0x40000040 ;  /* 0x40000040000d7882 */ /* 0x000fe20000000000 */
[----:B------:R-:W-:Y:S02]  /*1790*/  WARPGROUP.DEPBAR.LE gsb0, 0x0 ;  /* 0x00008000000079c5 */ /* 0x000fe40000010000 */
[----:B------:R-:W-:-:S06]  /*17a0*/  WARPGROUP.ARRIVE ;  /* 0x00000000000079c5 */ /* 0x000fcc0000000000 */
[----:B------:R-:W-:Y:S01]  /*17b0*/  IGMMA.64x192x32.S8.S8 R24, gdesc[UR12], R24, gsb0 ;  /* 0x04e000000c1879f1 */ /* 0x000fe20008041018 */
        /* <DEDUP_REMOVED lines=71> */
[----:B------:R-:W-:Y:S03]  /*1c30*/  IGMMA.64x192x32.S8.S8 R24, gdesc[UR12], R24, gsb0 ;  /* 0x04e000000c1879f1 */ /* 0x000fe60008041018 */
[----:B------:R-:W-:Y:S02]  /*1c40*/  WARPGROUP.DEPBAR.LE gsb0, 0x0 ;  /* 0x00008000000079c5 */ /* 0x000fe40000010000 */
[----:B------:R-:W-:Y:S05]  /*1c50*/  @!P1 BRA `(.L_x_22) ;  /* 0x00000008003c9947 */ /* 0x000fea0003800000 */
[----:B------:R-:W-:Y:S02]  /*1c60*/  UIADD3 UR5, UR39, 0x1, URZ ;  /* 0x0000000127057890 */ /* 0x000fe4000fffe03f */
[----:B------:R-:W-:Y:S02]  /*1c70*/  IMAD.U32 R3, RZ, RZ, UR39 ;  /* 0x00000027ff037e24 */ /* 0x000fe4000f8e00ff */
[----:B------:R-:W-:-:S04]  /*1c80*/  UISETP.NE.AND UP0, UPT, UR5, 0x2, UPT ;  /* 0x000000020500788c */ /* 0x000fc8000bf05270 */
[----:B------:R-:W-:Y:S02]  /*1c90*/  USEL UR6, URZ, 0x1, UP0 ;  /* 0x000000013f067887 */ /* 0x000fe40008000000 */
[----:B------:R-:W-:Y:S02]  /*1ca0*/  USEL UR5, UR5, URZ, UP0 ;  /* 0x0000003f05057287 */ /* 0x000fe40008000000 */
[----:B------:R-:W-:-:S06]  /*1cb0*/  ULOP3.LUT UR6, UR38, UR6, URZ, 0x3c, !UPT ;  /* 0x0000000626067292 */ /* 0x000fcc000f8e3c3f */
[----:B------:R-:W-:-:S07]  /*1cc0*/  IMAD.U32 R7, RZ, RZ, UR6 ;  /* 0x00000006ff077e24 */ /* 0x000fce000f8e00ff */
.L_x_29:
[----:B------:R-:W-:Y:S05]  /*1cd0*/  @!P0 BRA `(.L_x_23) ;  /* 0x0000000000048947 */ /* 0x000fea0003800000 */
[----:B------:R-:W-:Y:S01]  /*1ce0*/  BPT.TRAP 0x1 ;  /* 0x000000040000795c */ /* 0x000fe20000300000 */
.L_x_23:
[----:B------:R-:W0:Y:S01]  /*1cf0*/  S2UR UR7, SR_CgaCtaId ;  /* 0x00000000000779c3 */ /* 0x000e220000008800 */
[----:B------:R-:W-:Y:S01]  /*1d00*/  UMOV UR6, 0x400 ;  /* 0x0000040000067882 */ /* 0x000fe20000000000 */
[----:B-1----:R-:W-:Y:S01]  /*1d10*/  IMAD.U32 R5, RZ, RZ, UR5 ;  /* 0x00000005ff057e24 */ /* 0x002fe2000f8e00ff */
[----:B------:R-:W-:Y:S01]  /*1d20*/  SHF.L.U32 R4, R7, 0x1f, RZ ;  /* 0x0000001f07047819 */ /* 0x000fe200000006ff */
[----:B0-----:R-:W-:-:S06]  /*1d30*/  ULEA UR6, UR7, UR6, 0x18 ;  /* 0x0000000607067291 */ /* 0x001fcc000f8ec03f */
[----:B------:R-:W-:-:S04]  /*1d40*/  IMAD.U32 R6, RZ, RZ, UR6 ;  /* 0x00000006ff067e24 */ /* 0x000fc8000f8e00ff */
[----:B------:R-:W-:-:S04]  /*1d50*/  IMAD R5, R5, 0x8, R6 ;  /* 0x0000000805057824 */ /* 0x000fc800078e0206 */
[----:B------:R0:W1:Y:S01]  /*1d60*/  SYNCS.PHASECHK.TRANS64.TRYWAIT P1, [R5+URZ], R4 ;  /* 0x00000004050075a7 */ /* 0x000062000802017f */
[----:B------:R-:W-:Y:S05]  /*1d70*/  @!P0 BRA `(.L_x_24) ;  /* 0x0000000000048947 */ /* 0x000fea0003800000 */
[----:B------:R-:W-:Y:S01]  /*1d80*/  BPT.TRAP 0x1 ;  /* 0x000000040000795c */ /* 0x000fe20000300000 */
.L_x_24:
[----:B-1----:R-:W-:Y:S05]  /*1d90*/  @P1 BRA `(.L_x_25) ;  /* 0x0000000000081947 */ /* 0x002fea0003800000 */
[----:B------:R-:W1:Y:S02]  /*1da0*/  SYNCS.PHASECHK.TRANS64.TRYWAIT P1, [R5+URZ], R4 ;  /* 0x00000004050075a7 */ /* 0x000e64000802017f */
[----:B-1----:R-:W-:Y:S05]  /*1db0*/  @!P1 BRA `(.L_x_26) ;  /* 0x000000bc00289947 */ /* 0x002fea0003800000 */
.L_x_25:
[----:B------:R-:W-:Y:S01]  /*1dc0*/  UIMAD UR8, UR5, 0xc00, UR41 ;  /* 0x00000c00050878a4 */ /* 0x000fe2000f8e0229 */
[----:B------:R-:W-:Y:S01]  /*1dd0*/  WARPGROUP.ARRIVE ;  /* 0x00000000000079c5 */ /* 0x000fe20000000000 */
[----:B------:R-:W-:Y:S01]  /*1de0*/  UIMAD UR6, UR5, 0xc00, UR4 ;  /* 0x00000c00050678a4 */ /* 0x000fe2000f8e0204 */
[----:B------:R-:W-:Y:S01]  /*1df0*/  UMOV UR9, 0x40000040 ;  /* 0x4000004000097882 */ /* 0x000fe20000000000 */
[----:B------:R-:W-:Y:S01]  /*1e00*/  UMOV UR11, 0x40000040 ;  /* 0x40000040000b7882 */ /* 0x000fe20000000000 */
[----:B------:R-:W-:Y:S01]  /*1e10*/  UIADD3 UR12, UR8, 0x400, URZ ;  /* 0x00000400080c7890 */ /* 0x000fe2000fffe03f */
[----:B------:R-:W-:-:S03]  /*1e20*/  UMOV UR15, UR11 ;  /* 0x0000000b000f7c82 */ /* 0x000fc60008000000 */
[----:B------:R-:W-:Y:S01]  /*1e30*/  UMOV UR10, UR6 ;  /* 0x00000006000a7c82 */ /* 0x000fe20008000000 */
[----:B------:R-:W-:Y:S01]  /*1e40*/  UMOV UR13, 0x40000040 ;  /* 0x40000040000d7882 */ /* 0x000fe20000000000 */
[----:B------:R-:W-:Y:S01]  /*1e50*/  IGMMA.64x192x32.S8.S8 R120, gdesc[UR8], R120, gsb0 ;  /* 0x04e00000087879f1 */ /* 0x000fe20008041078 */
[----:B------:R-:W-:Y:S02]  /*1e60*/  UMOV UR14, UR10 ;  /* 0x0000000a000e7c82 */ /* 0x000fe40008000000 */
        /* <DEDUP_REMOVED lines=89> */
[----:B------:R-:W-:Y:S01]  /*2400*/  BPT.TRAP 0x1 ;  /* 0x000000040000795c */ /* 0x000fe20000300000 */
.L_x_27:
[----:B01----:R-:W2:Y:S01]  /*2410*/  LDL R5, [R1+0x8] ;  /* 0x0000080001057983 */ /* 0x003ea20000100800 */
[----:B------:R-:W-:-:S13]  /*2420*/  ISETP.NE.AND P1, PT, R22, RZ, PT ;  /* 0x000000ff1600720c */ /* 0x000fda0003f25270 */
[----:B------:R-:W-:-:S04]  /*2430*/  @P1 IMAD R4, R3, 0x8, R6 ;  /* 0x0000000803041824 */ /* 0x000fc800078e0206 */
[----:B------:R-:W-:-:S05]  /*2440*/  @P1 VIADD R4, R4, 0x10 ;  /* 0x0000001004041836 */ /* 0x000fca0000000000 */
[----:B--2---:R-:W-:-:S04]  /*2450*/  @P1 PRMT R4, R5, 0x654, R4 ;  /* 0x0000065405041816 */ /* 0x004fc80000000004 */
[----:B------:R0:W-:Y:S01]  /*2460*/  @P1 SYNCS.ARRIVE.TRANS64.RED.A1T0 RZ, [R4+URZ], RZ ;  /* 0x000000ff04ff19a7 */ /* 0x0001e2000810043f */
[----:B------:R-:W-:-:S13]  /*2470*/  ISETP.GT.U32.AND P1, PT, R19, 0x1, PT ;  /* 0x000000011300780c */ /* 0x000fda0003f24070 */
[----:B0-----:R-:W-:Y:S05]  /*2480*/  @P1 BRA `(.L_x_28) ;  /* 0x0000000000041947 */ /* 0x001fea0003800000 */
[----:B------:R-:W-:Y:S01]  /*2490*/  BPT.TRAP 0x1 ;  /* 0x000000040000795c */ /* 0x000fe20000300000 */
.L_x_28:
[----:B------:R-:W-:Y:S01]  /*24a0*/  UIADD3 UR5, UR5, 0x1, URZ ;  /* 0x0000000105057890 */ /* 0x000fe2000fffe03f */
[C---:B------:R-:W-:Y:S01]  /*24b0*/  ISETP.GT.AND P2, PT, R0.reuse, 0x1, PT ;  /* 0x000000010000780c */ /* 0x040fe20003f44270 */
[----:B------:R-:W-:Y:S02]  /*24c0*/  VIADD R3, R3, 0x1 ;  /* 0x0000000103037836 */ /* 0x000fe40000000000 */
[----:B------:R-:W-:Y:S01]  /*24d0*/  UISETP.NE.AND UP0, UPT, UR5, 0x2, UPT ;  /* 0x000000020500788c */ /* 0x000fe2000bf05270 */
[----:B------:R-:W-:Y:S02]  /*24e0*/  VIADD R0, R0, 0xffffffff ;  /* 0xffffffff00007836 */ /* 0x000fe40000000000 */
[C---:B------:R-:W-:Y:S01]  /*24f0*/  ISETP.NE.AND P1, PT, R3.reuse, 0x2, PT ;  /* 0x000000020300780c */ /* 0x040fe20003f25270 */
[----:B------:R-:W-:Y:S02]  /*2500*/  USEL UR6, URZ, 0x1, UP0 ;  /* 0x000000013f067887 */ /* 0x000fe40008000000 */
[----:B------:R-:W-:Y:S01]  /*2510*/  USEL UR5, UR5, URZ, UP0 ;  /* 0x0000003f05057287 */ /* 0x000fe20008000000 */
[----:B------:R-:W-:-:S03]  /*2520*/  SEL R3, R3, RZ, P1 ;  /* 0x000000ff03037207 */ /* 0x000fc60000800000 */
[----:B------:R-:W-:Y:S01]  /*2530*/  LOP3.LUT R7, R7, UR6, RZ, 0x3c, !PT ;  /* 0x0000000607077c12 */ /* 0x000fe2000f8e3cff */
[----:B------:R-:W-:Y:S07]  /*2540*/  @P2 BRA `(.L_x_29) ;  /* 0xfffffff400e02947 */ /* 0x000fee000383ffff */
.L_x_22:
[----:B------:R-:W0:Y:S02]  /*2550*/  LDC R0, c[0x0][0x28c] ;  /* 0x0000a300ff007b82 */ /* 0x000e240000000800 */
[----:B0-----:R-:W-:-:S13]  /*2560*/  ISETP.GE.AND P1, PT, R0, 0x1, PT ;  /* 0x000000010000780c */ /* 0x001fda0003f26270 */
[----:B------:R-:W-:Y:S05]  /*2570*/  @!P1 BRA `(.L_x_30) ;  /* 0x0000000000449947 */ /* 0x000fea0003800000 */
[----:B------:R-:W-:Y:S05]  /*2580*/  @!P0 BRA `(.L_x_31) ;  /* 0x0000000000048947 */ /* 0x000fea0003800000 */
[----:B------:R-:W-:Y:S01]  /*2590*/  BPT.TRAP 0x1 ;  /* 0x000000040000795c */ /* 0x000fe20000300000 */
.L_x_31:
[----:B------:R-:W2:Y:S01]  /*25a0*/  LDL R3, [R1+0x8] ;  /* 0x0000080001037983 */ /* 0x000ea20000100800 */
[----:B------:R-:W-:Y:S01]  /*25b0*/  ISETP.NE.AND P0, PT, R22, RZ, PT ;  /* 0x000000ff1600720c */ /* 0x000fe20003f05270 */
[----:B------:R-:W-:-:S12]  /*25c0*/  UISETP.LT.AND UP1, UPT, UR40, 0x1, UPT ;  /* 0x000000012800788c */ /* 0x000fd8000bf21270 */
[----:B------:R-:W-:-:S05]  /*25d0*/  VOTEU.ANY UP0, P0 ;  /* 0x00000000003f7886 */ /* 0x000fca0000000100 */
[----:B------:R-:W-:-:S04]  /*25e0*/  @UP0 USEL UR4, UR40, 0x1, UP1 ;  /* 0x0000000128040887 */ /* 0x000fc80008800000 */
[----:B------:R-:W-:-:S06]  /*25f0*/  @UP0 UIADD3 UR4, UR39, UR40, -UR4 ;  /* 0x0000002827040290 */ /* 0x000fcc000fffe804 */
[----:B------:R-:W-:-:S04]  /*2600*/  IMAD.U32 R0, RZ, RZ, UR4 ;  /* 0x00000004ff007e24 */ /* 0x000fc8000f8e00ff */
[----:B------:R-:W-:-:S05]  /*2610*/  @P0 IMAD.SHL.U32 R0, R0, 0x8, RZ ;  /* 0x0000000800000824 */ /* 0x000fca00078e00ff */
[----:B------:R-:W-:-:S04]  /*2620*/  @P0 LOP3.LUT R0, R0, 0x8, RZ, 0xc0, !PT ;  /* 0x0000000800000812 */ /* 0x000fc800078ec0ff */
[----:B------:R-:W-:-:S04]  /*2630*/  @P0 IADD3 R0, R6, 0x10, R0 ;  /* 0x0000001006000810 */ /* 0x000fc80007ffe000 */
[----:B--2---:R-:W-:-:S04]  /*2640*/  @P0 PRMT R0, R3, 0x654, R0 ;  /* 0x0000065403000816 */ /* 0x004fc80000000000 */
[----:B------:R0:W-:Y:S01]  /*2650*/  @P0 SYNCS.ARRIVE.TRANS64.RED.A1T0 RZ, [R0+URZ], RZ ;  /* 0x000000ff00ff09a7 */ /* 0x0001e2000810043f */
[----:B------:R-:W-:-:S13]  /*2660*/  ISETP.GT.U32.AND P0, PT, R19, 0x1, PT ;  /* 0x000000011300780c */ /* 0x000fda0003f04070 */
[----:B0-----:R-:W-:Y:S05]  /*2670*/  @P0 BRA `(.L_x_30) ;  /* 0x0000000000040947 */ /* 0x001fea0003800000 */
[----:B------:R-:W-:Y:S01]  /*2680*/  BPT.TRAP 0x1 ;  /* 0x000000040000795c */ /* 0x000fe20000300000 */
.L_x_30:
[----:B------:R-:W2:Y:S01]  /*2690*/  LDL.LU R0, [R1] ;  /* 0x0000000001007983 */ /* 0x000ea20000300800 */
[--C-:B-1----:R-:W-:Y:S01]  /*26a0*/  SHF.R.U32.HI R4, RZ, 0x2, R18.reuse ;  /* 0x00000002ff047819 */ /* 0x102fe20000011612 */
[C---:B------:R-:W-:Y:S01]  /*26b0*/  IMAD.SHL.U32 R20, R18.reuse, 0x2, RZ ;  /* 0x0000000212147824 */ /* 0x040fe200078e00ff */
[----:B------:R-:W-:Y:S01]  /*26c0*/  LOP3.LUT R5, R18, 0x60, RZ, 0xc0, !PT ;  /* 0x0000006012057812 */ /* 0x000fe200078ec0ff */
[----:B------:R-:W3:Y:S01]  /*26d0*/  LDL.LU R10, [R1+0x4] ;  /* 0x00000400010a7983 */ /* 0x000ee20000300800 */
[----:B------:R-:W-:Y:S01]  /*26e0*/  SHF.R.U32.HI R6, RZ, 0x7, R18 ;  /* 0x00000007ff067819 */ /* 0x000fe20000011612 */
[----:B------:R-:W-:Y:S01]  /*26f0*/  ULDC.64 UR4, c[0x0][0x5d0] ;  /* 0x0001740000047ab9 */ /* 0x000fe20000000a00 */
[----:B------:R-:W-:Y:S01]  /*2700*/  LOP3.LUT R4, R4, 0x7, RZ, 0xc0, !PT ;  /* 0x0000000704047812 */ /* 0x000fe200078ec0ff */
[----:B------:R-:W-:Y:S01]  /*2710*/  UIADD3 UR39, UR40, UR39, URZ ;  /* 0x0000002728277290 */ /* 0x000fe2000fffe03f */
[----:B------:R-:W-:Y:S02]  /*2720*/  SHF.R.U32.HI R221, RZ, 0x1, R5 ;  /* 0x00000001ffdd7819 */ /* 0x000fe40000011605 */
[----:B------:R-:W-:Y:S01]  /*2730*/  LOP3.LUT R6, R6, 0x1, RZ, 0xc0, !PT ;  /* 0x0000000106067812 */ /* 0x000fe200078ec0ff */
[----:B------:R-:W-:Y:S01]  /*2740*/  UISETP.GT.U32.AND UP0, UPT, UR39, 0x1, UPT ;  /* 0x000000012700788c */ /* 0x000fe2000bf04070 */
[----:B------:R-:W-:-:S02]  /*2750*/  IADD3 R7, RZ, -R221, -R4 ;  /* 0x800000ddff077210 */ /* 0x000fc40007ffe804 */
[----:B------:R-:W-:Y:S01]  /*2760*/  SHF.R.S32.HI R222, RZ, 0x1f, R23 ;  /* 0x0000001fffde7819 */ /* 0x000fe20000011417 */
[C---:B------:R-:W-:Y:S01]  /*2770*/  IMAD.SHL.U32 R5, R6.reuse, 0x40, RZ ;  /* 0x0000004006057824 */ /* 0x040fe200078e00ff */
[----:B------:R-:W-:Y:S01]  /*2780*/  UISETP.LT.U32.AND UP0, UPT, UR40, 0x2, UP0 ;  /* 0x000000022800788c */ /* 0x000fe20008701070 */
[----:B------:R-:W-:Y:S02]  /*2790*/  IMAD R7, R6, -0x40, R7 ;  /* 0xffffffc006077824 */ /* 0x000fe400078e0207 */
[----:B------:R-:W-:Y:S01]  /*27a0*/  IMAD R8, R222, UR4, RZ ;  /* 0x00000004de087c24 */ /* 0x000fe2000f8e02ff */
[----:B------:R-:W-:-:S03]  /*27b0*/  LOP3.LUT R220, R5, 0x40, R4, 0xe2, !PT ;  /* 0x0000004005dc7812 */ /* 0x000fc600078ee204 */
[----:B------:R-:W-:Y:S01]  /*27c0*/  IMAD R9, R23, UR5, R8 ;  /* 0x0000000517097c24 */ /* 0x000fe2000f8e0208 */
[----:B------:R-:W-:Y:S01]  /*27d0*/  USEL UR5, URZ, 0x1, !UP0 ;  /* 0x000000013f057887 */ /* 0x000fe2000c000000 */
[----:B------:R-:W-:Y:S01]  /*27e0*/  LOP3.LUT R220, R220, R221, RZ, 0xfc, !PT ;  /* 0x000000dddcdc7212 */ /* 0x000fe200078efcff */
[----:B------:R-:W-:Y:S02]  /*27f0*/  IMAD.MOV.U32 R221, RZ, RZ, RZ ;  /* 0x000000ffffdd7224 */ /* 0x000fe400078e00ff */
[----:B--2---:R-:W-:Y:S02]  /*2800*/  IMAD R3, R0, 0xc0, RZ ;  /* 0x000000c000037824 */ /* 0x004fe400078e02ff */
[----:B------:R-:W0:Y:S01]  /*2810*/  LDC R0, c[0x0][0x288] ;  /* 0x0000a200ff007b82 */ /* 0x000e220000000800 */
[C---:B---3--:R-:W-:Y:S02]  /*2820*/  IMAD R6, R10.reuse, 0xc0, RZ ;  /* 0x000000c00a067824 */ /* 0x048fe400078e02ff */
[----:B------:R-:W-:Y:S01]  /*2830*/  LOP3.LUT R20, R3, 0x6, R20, 0xf8, !PT ;  /* 0x0000000603147812 */ /* 0x000fe200078ef814 */
[----:B------:R-:W-:-:S03]  /*2840*/  IMAD.WIDE R220, R10, 0xc0, R220 ;  /* 0x000000c00adc7825 */ /* 0x000fc600078e02dc */
[----:B------:R-:W-:-:S03]  /*2850*/  SHF.R.S32.HI R21, RZ, 0x1f, R20 ;  /* 0x0000001fff157819 */ /* 0x000fc60000011414 */
[----:B------:R-:W-:Y:S01]  /*2860*/  IMAD.WIDE.U32 R4, R23, UR4, R20 ;  /* 0x0000000417047c25 */ /* 0x000fe2000f8e0014 */
[----:B------:R-:W-:Y:S02]  /*2870*/  ULDC UR4, c[0x0][0x284] ;  /* 0x0000a10000047ab9 */ /* 0x000fe40000000800 */
[----:B------:R-:W-:Y:S01]  /*2880*/  IADD3 R219, -R6, UR4, R7 ;  /* 0x0000000406db7c10 */ /* 0x000fe2000fffe107 */
[----:B------:R-:W-:Y:S01]  /*2890*/  IMAD.IADD R5, R5, 0x1, R9 ;  /* 0x0000000105057824 */ /* 0x000fe200078e0209 */
[----:B------:R-:W-:Y:S02]  /*28a0*/  LOP3.LUT R7, R18, 0x3, RZ, 0xc0, !PT ;  /* 0x0000000312077812 */ /* 0x000fe400078ec0ff */
[----:B0-----:R-:W-:-:S03]  /*28b0*/  ISETP.GE.AND P0, PT, R3, R0, PT ;  /* 0x000000000300720c */ /* 0x001fc60003f06270 */
[----:B------:R-:W-:Y:S01]  /*28c0*/  IMAD R0, R7, -0x2, R0 ;  /* 0xfffffffe07007824 */ /* 0x000fe200078e0200 */
[----:B------:R-:W-:Y:S01]  /*28d0*/  ISETP.GE.OR P0, PT, R6, UR4, P0 ;  /* 0x0000000406007c0c */ /* 0x000fe20008706670 */
[----:B------:R-:W-:Y:S02]  /*28e0*/  USHF.R.U32.HI UR4, URZ, 0x1, UR39 ;  /* 0x000000013f047899 */ /* 0x000fe40008011627 */
[----:B------:R-:W-:Y:S01]  /*28f0*/  IMAD.IADD R3, R0, 0x1, -R3 ;  /* 0x0000000100037824 */ /* 0x000fe200078e0a03 */
[----:B------:R-:W-:Y:S01]  /*2900*/  ULOP3.LUT UR39, UR39, 0x1, URZ, 0xc0, !UPT ;  /* 0x0000000127277892 */ /* 0x000fe2000f8ec03f */
[----:B------:R-:W-:Y:S01]  /*2910*/  IMAD.MOV.U32 R0, RZ, RZ, -0x1 ;  /* 0xffffffffff007424 */ /* 0x000fe200078e00ff */
[----:B------:R-:W-:-:S04]  /*2920*/  ULOP3.LUT UR4, UR4, 0x1, URZ, 0xc0, !UPT ;  /* 0x0000000104047892 */ /* 0x000fc8000f8ec03f */
[----:B------:R-:W-:-:S04]  /*2930*/  UISETP.NE.U32.AND UP1, UPT, UR4, 0x1, UPT ;  /* 0x000000010400788c */ /* 0x000fc8000bf25070 */
[----:B------:R-:W-:-:S04]  /*2940*/  UISETP.GT.U32.AND UP1, UPT, UR40, 0x1, !UP1 ;  /* 0x000000012800788c */ /* 0x000fc8000cf24070 */
[----:B------:R-:W-:-:S04]  /*2950*/  USEL UR4, URZ, 0x1, !UP1 ;  /* 0x000000013f047887 */ /* 0x000fc8000c800000 */
[----:B------:R-:W-:Y:S01]  /*2960*/  ULOP3.LUT UR38, UR4, UR38, UR5, 0x96, !UPT ;  /* 0x0000002604267292 */ /* 0x000fe2000f8e9605 */
[----:B------:R-:W-:Y:S11]  /*2970*/  @P0 BRA `(.L_x_32) ;  /* 0x0000009000f40947 */ /* 0x000ff60003800000 */
[----:B------:R-:W0:Y:S01]  /*2980*/  LDC.64 R8, c[0x0][0x5c8] ;  /* 0x00017200ff087b82 */ /* 0x000e220000000a00 */
[----:B------:R-:W-:Y:S01]  /*2990*/  ULDC.64 UR4, c[0x0][0x5c0] ;  /* 0x0001700000047ab9 */ /* 0x000fe20000000a00 */
[----:B------:R-:W-:Y:S01]  /*29a0*/  BSSY B0, `(.L_x_32) ;  /* 0x000093a000007945 */ /* 0x000fe20003800000 */
[-C--:B0-----:R-:W-:Y:S01]  /*29b0*/  IMAD R6, R221, R8.reuse, RZ ;  /* 0x00000008dd067224 */ /* 0x081fe200078e02ff */
[----:B------:R-:W-:Y:S01]  /*29c0*/  SHF.L.U64.HI R13, R8, 0x3, R9 ;  /* 0x00000003080d7819 */ /* 0x000fe20000010209 */
[----:B------:R-:W-:-:S04]  /*29d0*/  IMAD.WIDE.U32 R4, R220, R8, R4 ;  /* 0x00000008dc047225 */ /* 0x000fc800078e0004 */
[----:B------:R-:W-:Y:S01]  /*29e0*/  IMAD R7, R220, R9, R6 ;  /* 0x00000009dc077224 */ /* 0x000fe200078e0206 */
[----:B------:R-:W-:Y:S01]  /*29f0*/  IADD3 R4, P0, R4, UR4, RZ ;  /* 0x0000000404047c10 */ /* 0x000fe2000ff1e0ff */
[----:B------:R-:W-:Y:S02]  /*2a00*/  IMAD.SHL.U32 R11, R8, 0x8, RZ ;  /* 0x00000008080b7824 */ /* 0x000fe400078e00ff */
[----:B------:R-:W-:-:S05]  /*2a10*/  IMAD.IADD R7, R5, 0x1, R7 ;  /* 0x0000000105077824 */ /* 0x000fca00078e0207 */
[----:B------:R-:W-:Y:S02]  /*2a20*/  IADD3.X R5, R7, UR5, RZ, P0, !PT ;  /* 0x0000000507057c10 */ /* 0x000fe400087fe4ff */
[----:B------:R-:W-:-:S04]  /*2a30*/  LEA R6, P0, R8, R4, 0x7 ;  /* 0x0000000408067211 */ /* 0x000fc800078038ff */
[----:B------:R-:W-:Y:S02]  /*2a40*/  LEA.HI.X R7, R8, R5, R9, 0x7, P0 ;  /* 0x0000000508077211 */ /* 0x000fe400000f3c09 */
[----:B-----5:R-:W-:Y:S02]  /*2a50*/  ISETP.NE.AND P0, PT, R216, RZ, PT ;  /* 0x000000ffd800720c */ /* 0x020fe40003f05270 */
[C---:B------:R-:W-:Y:S02]  /*2a60*/  IADD3 R8, P1, R11.reuse, R4, RZ ;  /* 0x000000040b087210 */ /* 0x040fe40007f3e0ff */
[----:B------:R-:W-:-:S03]  /*2a70*/  IADD3 R10, P2, R11, R6, RZ ;  /* 0x000000060b0a7210 */ /* 0x000fc60007f5e0ff */
[C---:B------:R-:W-:Y:S02]  /*2a80*/  IMAD.X R9, R13.reuse, 0x1, R5, P1 ;  /* 0x000000010d097824 */ /* 0x040fe400008e0605 */
[----:B------:R-:W-:-:S04]  /*2a90*/  IMAD.X R11, R13, 0x1, R7, P2 ;  /* 0x000000010d0b7824 */ /* 0x000fc800010e0607 */
[----:B------:R-:W-:Y:S05]  /*2aa0*/  @!P0 BRA `(.L_x_33) ;  /* 0x0000006c00948947 */ /* 0x000fea0003800000 */
[----:B------:R-:W0:Y:S01]  /*2ab0*/  LDC.64 R12, c[0x0][0x5b0] ;  /* 0x00016c00ff0c7b82 */ /* 0x000e220000000a00 */
[----:B------:R-:W-:Y:S01]  /*2ac0*/  ULDC.64 UR4, c[0x0][0x5b8] ;  /* 0x00016e0000047ab9 */ /* 0x000fe20000000a00 */
[----:B------:R-:W-:Y:S01]  /*2ad0*/  ISETP.GE.AND P0, PT, R219, 0x1, PT ;  /* 0x00000001db00780c */ /* 0x000fe20003f06270 */
[----:B------:R-:W-:Y:S01]  /*2ae0*/  IMAD R222, R222, UR4, RZ ;  /* 0x00000004dede7c24 */ /* 0x000fe2000f8e02ff */
[----:B------:R-:W-:Y:S01]  /*2af0*/  BSSY B1, `(.L_x_34) ;  /* 0x000000e000017945 */ /* 0x000fe20003800000 */
[----:B------:R-:W-:Y:S01]  /*2b00*/  IMAD.WIDE.U32 R20, R23, UR4, R20 ;  /* 0x0000000417147c25 */ /* 0x000fe2000f8e0014 */
[----:B------:R-:W-:Y:S02]  /*2b10*/  ISETP.LT.OR P2, PT, R3, 0x1, !P0 ;  /* 0x000000010300780c */ /* 0x000fe40004741670 */
[----:B------:R-:W1:Y:S01]  /*2b20*/  LDC.64 R14, c[0x0][0x5a8] ;  /* 0x00016a00ff0e7b82 */ /* 0x000e620000000a00 */
[----:B------:R-:W-:Y:S02]  /*2b30*/  IMAD R23, R23, UR5, R222 ;  /* 0x0000000517177c24 */ /* 0x000fe4000f8e02de */
[----:B------:R-:W-:-:S02]  /*2b40*/  IMAD.MOV.U32 R224, RZ, RZ, R20 ;  /* 0x000000ffffe07224 */ /* 0x000fc400078e0014 */
[----:B------:R-:W-:Y:S02]  /*2b50*/  IMAD.IADD R225, R21, 0x1, R23 ;  /* 0x0000000115e17824 */ /* 0x000fe400078e0217 */
[-C--:B0-----:R-:W-:Y:S02]  /*2b60*/  IMAD R23, R221, R12.reuse, RZ ;  /* 0x0000000cdd177224 */ /* 0x081fe400078e02ff */
[----:B------:R-:W-:-:S04]  /*2b70*/  IMAD.WIDE.U32 R222, R220, R12, R224 ;  /* 0x0000000cdcde7225 */ /* 0x000fc800078e00e0 */
[----:B------:R-:W-:Y:S01]  /*2b80*/  IMAD R23, R220, R13, R23 ;  /* 0x0000000ddc177224 */ /* 0x000fe200078e0217 */
[----:B-1----:R-:W-:-:S04]  /*2b90*/  IADD3 R222, P1, R222, R14, RZ ;  /* 0x0000000edede7210 */ /* 0x002fc80007f3e0ff */
[----:B------:R-:W-:Y:S01]  /*2ba0*/  IADD3.X R223, R15, R223, R23, P1, !PT ;  /* 0x000000df0fdf7210 */ /* 0x000fe20000ffe417 */
[----:B------:R-:W-:Y:S08]  /*2bb0*/  @P2 BRA `(.L_x_35) ;  /* 0x0000000000042947 */ /* 0x000ff00003800000 */
[----:B------:R0:W5:Y:S02]  /*2bc0*/  LDG.E.U8 R218, desc[UR36][R222.64] ;  /* 0x00000024deda7981 */ /* 0x000164000c1e1100 */
.L_x_35:
[----:B------:R-:W-:Y:S05]  /*2bd0*/  BSYNC B1 ;  /* 0x0000000000017941 */ /* 0x000fea0003800000 */
.L_x_34:
[----:B-----5:R-:W-:Y:S01]  /*2be0*/  LOP3.LUT R226, R218, 0xffff, RZ, 0xc0, !PT ;  /* 0x0000ffffdae27812 */ /* 0x020fe200078ec0ff */
[----:B------:R-:W-:Y:S01]  /*2bf0*/  BSSY B1, `(.L_x_36) ;  /* 0x000000a000017945 */ /* 0x000fe20003800000 */
[----:B------:R-:W-:Y:S02]  /*2c00*/  ISETP.LT.OR P1, PT, R3, 0x2, !P0 ;  /* 0x000000020300780c */ /* 0x000fe40004721670 */
[----:B------:R-:W-:-:S05]  /*2c10*/  PRMT R227, R226, 0x8880, RZ ;  /* 0x00008880e2e37816 */ /* 0x000fca00000000ff */
[----:B------:R-:W-:-:S04]  /*2c20*/  IMAD R226, R227, R216, RZ ;  /* 0x000000d8e3e27224 */ /* 0x000fc800078e02ff */
[----:B------:R-:W-:-:S05]  /*2c30*/  @!P2 IMAD R227, R120, R217, R226 ;  /* 0x000000d978e3a224 */ /* 0x000fca00078e02e2 */
[----:B------:R1:W-:Y:S01]  /*2c40*/  @!P2 STG.E.U8 desc[UR36][R4.64], R227 ;  /* 0x000000e30400a986 */ /* 0x0003e2000c101124 */
[----:B------:R-:W-:Y:S05]  /*2c50*/  @P1 BRA `(.L_x_37) ;  /* 0x00000000000c1947 */ /* 0x000fea0003800000 */
[----:B------:R-:W1:Y:S02]  /*2c60*/  LDG.E.U8 R218, desc[UR36][R222.64+0x1] ;  /* 0x00000124deda7981 */ /* 0x000e64000c1e1100 */
[----:B-1----:R-:W-:-:S05]  /*2c70*/  PRMT R227, R218, 0x8880, RZ ;  /* 0x00008880dae37816 */ /* 0x002fca00000000ff */
[----:B------:R-:W-:-:S07]  /*2c80*/  IMAD R226, R227, R216, RZ ;  /* 0x000000d8e3e27224 */ /* 0x000fce00078e02ff */
.L_x_37:
[----:B------:R-:W-:Y:S05]  /*2c90*/  BSYNC B1 ;  /* 0x0000000000017941 */ /* 0x000fea0003800000 */
.L_x_36:
[----:B-1----:R-:W-:Y:S01]  /*2ca0*/  @!P1 IMAD R227, R121, R217, R226 ;  /* 0x000000d979e39224 */ /* 0x002fe200078e02e2 */
[C---:B------:R-:W-:Y:S01]  /*2cb0*/  SHF.L.U64.HI R121, R12.reuse, 0x3, R13 ;  /* 0x000000030c797819 */ /* 0x040fe2000001020d */
[----:B------:R-:W-:Y:S01]  /*2cc0*/  IMAD.SHL.U32 R120, R12, 0x8, RZ ;  /* 0x000000080c787824 */ /* 0x000fe200078e00ff */
[----:B------:R-:W-:Y:S02]  /*2cd0*/  BSSY B1, `(.L_x_38) ;  /* 0x000000c000017945 */ /* 0x000fe40003800000 */
[----:B------:R1:W-:Y:S01]  /*2ce0*/  @!P1 STG.E.U8 desc[UR36][R4.64+0x1], R227 ;  /* 0x000001e304009986 */ /* 0x0003e2000c101124 */
[----:B------:R-:W-:Y:S01]  /*2cf0*/  ISETP.GE.AND P1, PT, R219, 0x9, PT ;  /* 0x00000009db00780c */ /* 0x000fe20003f26270 */
[----:B------:R-:W-:-:S03]  /*2d00*/  IMAD.WIDE.U32 R228, R220, R12, R120 ;  /* 0x0000000cdce47225 */ /* 0x000fc600078e0078 */
[----:B------:R-:W-:Y:S01]  /*2d10*/  ISETP.LT.OR P4, PT, R3, 0x1, !P1 ;  /* 0x000000010300780c */ /* 0x000fe20004f81670 */
[----:B------:R-:W-:Y:S01]  /*2d20*/  IMAD.IADD R23, R23, 0x1, R229 ;  /* 0x0000000117177824 */ /* 0x000fe200078e02e5 */
[----:B------:R-:W-:-:S04]  /*2d30*/  IADD3 R228, P2, P3, R20, R14, R228 ;  /* 0x0000000e14e47210 */ /* 0x000fc80007b5e0e4 */
[----:B------:R-:W-:-:S07]  /*2d40*/  IADD3.X R229, R225, R15, R23, P2, P3 ;  /* 0x0000000fe1e57210 */ /* 0x000fce00017e6417 */
[----:B-1----:R-:W-:Y:S05]  /*2d50*/  @P4 BRA `(.L_x_39) ;  /* 0x00000000000c4947 */ /* 0x002fea0003800000 */
[----:B------:R-:W2:Y:S02]  /*2d60*/  LDG.E.U8 R218, desc[UR36][R228.64] ;  /* 0x00000024e4da7981 */ /* 0x000ea4000c1e1100 */
[----:B--2---:R-:W-:-:S05]  /*2d70*/  PRMT R23, R218, 0x8880, RZ ;  /* 0x00008880da177816 */ /* 0x004fca00000000ff */
[----:B------:R-:W-:-:S07]  /*2d80*/  IMAD R226, R23, R216, RZ ;  /* 0x000000d817e27224 */ /* 0x000fce00078e02ff */
.L_x_39:
[----:B------:R-:W-:Y:S05]  /*2d90*/  BSYNC B1 ;  /* 0x0000000000017941 */ /* 0x000fea0003800000 */
.L_x_38:
[----:B------:R-:W-:Y:S01]  /*2da0*/  @!P4 IMAD R23, R122, R217, R226 ;  /* 0x000000d97a17c224 */ /* 0x000fe200078e02e2 */
[----:B------:R-:W-:Y:S01]  /*2db0*/  ISETP.LT.OR P2, PT, R3, 0x2, !P1 ;  /* 0x000000020300780c */ /* 0x000fe20004f41670 */
[----:B------:R-:W-:Y:S03]  /*2dc0*/  BSSY B1, `(.L_x_40) ;  /* 0x0000006000017945 */ /* 0x000fe60003800000 */
[----:B------:R1:W-:Y:S09]  /*2dd0*/  @!P4 STG.E.U8 desc[UR36][R8.64], R23 ;  /* 0x000000170800c986 */ /* 0x0003f2000c101124 */
[----:B------:R-:W-:Y:S05]  /*2de0*/  @P2 BRA `(.L_x_41) ;  /* 0x00000000000c2947 */ /* 0x000fea0003800000 */
[----:B------:R-:W1:Y:S02]  /*2df0*/  LDG.E.U8 R218, desc[UR36][R228.64+0x1] ;  /* 0x00000124e4da7981 */ /* 0x000e64000c1e1100 */
[----:B-1----:R-:W-:-:S05]  /*2e00*/  PRMT R23, R218, 0x8880, RZ ;  /* 0x00008880da177816 */ /* 0x002fca00000000ff */
[----:B------:R-:W-:-:S07]  /*2e10*/  IMAD R226, R23, R216, RZ ;  /* 0x000000d817e27224 */ /* 0x000fce00078e02ff */
.L_x_41:
[----:B------:R-:W-:Y:S05]  /*2e20*/  BSYNC B1 ;  /* 0x0000000000017941 */ /* 0x000fea0003800000 */
.L_x_40:
[----:B------:R-:W-:Y:S01]  /*2e30*/  @!P2 IMAD R123, R123, R217, R226 ;  /* 0x000000d97b7ba224 */ /* 0x000fe200078e02e2 */
[----:B------:R-:W-:Y:S01]  /*2e40*/  BSSY B1, `(.L_x_42) ;  /* 0x0000009000017945 */ /* 0x000fe20003800000 */
[C---:B------:R-:W-:Y:S02]  /*2e50*/  ISETP.LT.OR P3, PT, R3.reuse, 0xa, !P0 ;  /* 0x0000000a0300780c */ /* 0x040fe40004761670 */
[C---:B------:R-:W-:Y:S01]  /*2e60*/  ISETP.LT.OR P4, PT, R3.reuse, 0x9, !P1 ;  /* 0x000000090300780c */ /* 0x040fe20004f81670 */
[----:B------:R2:W-:Y:S01]  /*2e70*/  @!P2 STG.E.U8 desc[UR36][R8.64+0x1], R123 ;  /* 0x0000017b0800a986 */ /* 0x0005e2000c101124 */
[----:B------:R-:W-:-:S13]  /*2e80*/  ISETP.LT.OR P2, PT, R3, 0x9, !P0 ;  /* 0x000000090300780c */ /* 0x000fda0004741670 */
[----:B--2---:R-:W-:Y:S05]  /*2e90*/  @P2 BRA `(.L_x_43) ;  /* 0x00000000000c2947 */ /* 0x004fea0003800000 */
[----:B------:R-:W1:Y:S02]  /*2ea0*/  LDG.E.U8 R218, desc[UR36][R222.64+0x8] ;  /* 0x00000824deda7981 */ /* 0x000e64000c1e1100 */
[----:B-1----:R-:W-:-:S05]  /*2eb0*/  PRMT R23, R218, 0x8880, RZ ;  /* 0x00008880da177816 */ /* 0x002fca00000000ff */
[----:B------:R-:W-:-:S07]  /*2ec0*/  IMAD R226, R23, R216, RZ ;  /* 0x000000d817e27224 */ /* 0x000fce00078e02ff */
.L_x_43:
[----:B------:R-:W-:Y:S05]  /*2ed0*/  BSYNC B1 ;  /* 0x0000000000017941 */ /* 0x000fea0003800000 */
.L_x_42:
[----:B-1----:R-:W-:Y:S01]  /*2ee0*/  @!P2 IMAD R23, R124, R217, R226 ;  /* 0x000000d97c17a224 */ /* 0x002fe200078e02e2 */
[----:B------:R-:W-:Y:S04]  /*2ef0*/  BSSY B1, `(.L_x_44) ;  /* 0x0000006000017945 */ /* 0x000fe80003800000 */
[----:B------:R1:W-:Y:S01]  /*2f00*/  @!P2 STG.E.U8 desc[UR36][R4.64+0x8], R23 ;  /* 0x000008170400a986 */ /* 0x0003e2000c101124 */
[----:B------:R-:W-:Y:S05]  /*2f10*/  @P3 BRA `(.L_x_45) ;  /* 0x00000000000c3947 */ /* 0x000fea0003800000 */
[----:B------:R-:W1:Y:S02]  /*2f20*/  LDG.E.U8 R218, desc[UR36][R222.64+0x9] ;  /* 0x00000924deda7981 */ /* 0x000e64000c1e1100 */
[----:B-1----:R-:W-:-:S05]  /*2f30*/  PRMT R23, R218, 0x8880, RZ ;  /* 0x00008880da177816 */ /* 0x002fca00000000ff */
[----:B------:R-:W-:-:S07]  /*2f40*/  IMAD R226, R23, R216, RZ ;  /* 0x000000d817e27224 */ /* 0x000fce00078e02ff */
.L_x_45:
[----:B------:R-:W-:Y:S05]  /*2f50*/  BSYNC B1 ;  /* 0x0000000000017941 */ /* 0x000fea0003800000 */
.L_x_44:
[----:B------:R-:W-:Y:S01]  /*2f60*/  @!P3 IMAD R125, R125, R217, R226 ;  /* 0x000000d97d7db224 */ /* 0x000fe200078e02e2 */
[----:B------:R-:W-:Y:S04]  /*2f70*/  BSSY B1, `(.L_x_46) ;  /* 0x0000006000017945 */ /* 0x000fe80003800000 */
[----:B------:R2:W-:Y:S01]  /*2f80*/  @!P3 STG.E.U8 desc[UR36][R4.64+0x9], R125 ;  /* 0x0000097d0400b986 */ /* 0x0005e2000c101124 */
[----:B------:R-:W-:Y:S05]  /*2f90*/  @P4 BRA `(.L_x_47) ;  /* 0x00000000000c4947 */ /* 0x000fea0003800000 */
[----:B------:R-:W1:Y:S02]  /*2fa0*/  LDG.E.U8 R218, desc[UR36][R228.64+0x8] ;  /* 0x00000824e4da7981 */ /* 0x000e64000c1e1100 */
[----:B-1----:R-:W-:-:S05]  /*2fb0*/  PRMT R23, R218, 0x8880, RZ ;  /* 0x00008880da177816 */ /* 0x002fca00000000ff */
[----:B------:R-:W-:-:S07]  /*2fc0*/  IMAD R226, R23, R216, RZ ;  /* 0x000000d817e27224 */ /* 0x000fce00078e02ff */
.L_x_47:
[----:B------:R-:W-:Y:S05]  /*2fd0*/  BSYNC B1 ;  /* 0x0000000000017941 */ /* 0x000fea0003800000 */
.L_x_46:
[C---:B------:R-:W-:Y:S01]  /*2fe0*/  ISETP.LT.OR P2, PT, R3.reuse, 0xa, !P1 ;  /* 0x0000000a0300780c */ /* 0x040fe20004f41670 */
[----:B-1----:R-:W-:Y:S01]  /*2ff0*/  @!P4 IMAD R23, R126, R217, R226 ;  /* 0x000000d97e17c224 */ /* 0x002fe200078e02e2 */
[----:B------:R-:W-:Y:S01]  /*3000*/  BSSY B1, `(.L_x_48) ;  /* 0x0000009000017945 */ /* 0x000fe20003800000 */
[C---:B------:R-:W-:Y:S02]  /*3010*/  ISETP.LT.OR P3, PT, R3.reuse, 0x11, !P0 ;  /* 0x000000110300780c */ /* 0x040fe40004761670 */
[C---:B------:R-:W-:Y:S01]  /*3020*/  ISETP.LT.OR P5, PT, R3.reuse, 0x11, !P1 ;  /* 0x000000110300780c */ /* 0x040fe20004fa1670 */
[----:B------:R1:W-:Y:S01]  /*3030*/  @!P4 STG.E.U8 desc[UR36][R8.64+0x8], R23 ;  /* 0x000008170800c986 */ /* 0x0003e2000c101124 */
[----:B------:R-:W-:-:S06]  /*3040*/  ISETP.LT.OR P4, PT, R3, 0x12, !P0 ;  /* 0x000000120300780c */ /* 0x000fcc0004781670 */
[----:B------:R-:W-:Y:S07]  /*3050*/  @P2 BRA `(.L_x_49) ;  /* 0x00000000000c2947 */ /* 0x000fee0003800000 */
[----:B------:R-:W1:Y:S02]  /*3060*/  LDG.E.U8 R218, desc[UR36][R228.64+0x9] ;  /* 0x00000924e4da7981 */ /* 0x000e64000c1e1100 */
[----:B-1----:R-:W-:-:S05]  /*3070*/  PRMT R23, R218, 0x8880, RZ ;  /* 0x00008880da177816 */ /* 0x002fca00000000ff */
[----:B------:R-:W-:-:S07]  /*3080*/  IMAD R226, R23, R216, RZ ;  /* 0x000000d817e27224 */ /* 0x000fce00078e02ff */
.L_x_49:
[----:B------:R-:W-:Y:S05]  /*3090*/  BSYNC B1 ;  /* 0x0000000000017941 */ /* 0x000fea0003800000 */
.L_x_48:
[----:B------:R-:W-:Y:S01]  /*30a0*/  @!P2 IMAD R127, R127, R217, R226 ;  /* 0x000000d97f7fa224 */ /* 0x000fe200078e02e2 */
[----:B------:R-:W-:Y:S04]  /*30b0*/  BSSY B1, `(.L_x_50) ;  /* 0x0000006000017945 */ /* 0x000fe80003800000 */
[----:B------:R3:W-:Y:S01]  /*30c0*/  @!P2 STG.E.U8 desc[UR36][R8.64+0x9], R127 ;  /* 0x0000097f0800a986 */ /* 0x0007e2000c101124 */
[----:B------:R-:W-:Y:S05]  /*30d0*/  @P3 BRA `(.L_x_51) ;  /* 0x00000000000c3947 */ /* 0x000fea0003800000 */
[----:B------:R-:W1:Y:S02]  /*30e0*/  LDG.E.U8 R218, desc[UR36][R222.64+0x10] ;  /* 0x00001024deda7981 */ /* 0x000e64000c1e1100 */
[----:B-1----:R-:W-:-:S05]  /*30f0*/  PRMT R23, R218, 0x8880, RZ ;  /* 0x00008880da177816 */ /* 0x002fca00000000ff */
[----:B------:R-:W-:-:S07]  /*3100*/  IMAD R226, R23, R216, RZ ;  /* 0x000000d817e27224 */ /* 0x000fce00078e02ff */
.L_x_51:
[----:B------:R-:W-:Y:S05]  /*3110*/  BSYNC B1 ;  /* 0x0000000000017941 */ /* 0x000fea0003800000 */
.L_x_50:
[----:B-1----:R-:W-:Y:S01]  /*3120*/  @!P3 IMAD R23, R128, R217, R226 ;  /* 0x000000d98017b224 */ /* 0x002fe200078e02e2 */
[----:B------:R-:W-:Y:S04]  /*3130*/  BSSY B1, `(.L_x_52) ;  /* 0x0000006000017945 */ /* 0x000fe80003800000 */
[----:B------:R1:W-:Y:S01]  /*3140*/  @!P3 STG.E.U8 desc[UR36][R4.64+0x10], R23 ;  /* 0x000010170400b986 */ /* 0x0003e2000c101124 */
[----:B------:R-:W-:Y:S05]  /*3150*/  @P4 BRA `(.L_x_53) ;  /* 0x00000000000c4947 */ /* 0x000fea0003800000 */
[----:B------:R-:W1:Y:S02]  /*3160*/  LDG.E.U8 R218, desc[UR36][R222.64+0x11] ;  /* 0x00001124deda7981 */ /* 0x000e64000c1e1100 */
[----:B-1----:R-:W-:-:S05]  /*3170*/  PRMT R23, R218, 0x8880, RZ ;  /* 0x00008880da177816 */ /* 0x002fca00000000ff */
[----:B------:R-:W-:-:S07]  /*3180*/  IMAD R226, R23, R216, RZ ;  /* 0x000000d817e27224 */ /* 0x000fce00078e02ff */
.L_x_53:
[----:B------:R-:W-:Y:S05]  /*3190*/  BSYNC B1 ;  /* 0x0000000000017941 */ /* 0x000fea0003800000 */
.L_x_52:
[----:B------:R-:W-:Y:S01]  /*31a0*/  @!P4 IMAD R129, R129, R217, R226 ;  /* 0x000000d98181c224 */ /* 0x000fe200078e02e2 */
[----:B------:R-:W-:Y:S04]  /*31b0*/  BSSY B1, `(.L_x_54) ;  /* 0x0000006000017945 */ /* 0x000fe80003800000 */
[----:B------:R4:W-:Y:S01]  /*31c0*/  @!P4 STG.E.U8 desc[UR36][R4.64+0x11], R129 ;  /* 0x000011810400c986 */ /* 0x0009e2000c101124 */
[----:B------:R-:W-:Y:S05]  /*31d0*/  @P5 BRA `(.L_x_55) ;  /* 0x00000000000c5947 */ /* 0x000fea0003800000 */
[----:B------:R-:W1:Y:S02]  /*31e0*/  LDG.E.U8 R218, desc[UR36][R228.64+0x10] ;  /* 0x00001024e4da7981 */ /* 0x000e64000c1e1100 */
[----:B-1----:R-:W-:-:S05]  /*31f0*/  PRMT R23, R218, 0x8880, RZ ;  /* 0x00008880da177816 */ /* 0x002fca00000000ff */
[----:B------:R-:W-:-:S07]  /*3200*/  IMAD R226, R23, R216, RZ ;  /* 0x000000d817e27224 */ /* 0x000fce00078e02ff */
.L_x_55:
[----:B------:R-:W-:Y:S05]  /*3210*/  BSYNC B1 ;  /* 0x0000000000017941 */ /* 0x000fea0003800000 */
.L_x_54:
        /* <DEDUP_REMOVED lines=11> */
.L_x_57:
[----:B------:R-:W-:Y:S05]  /*32d0*/  BSYNC B1 ;  /* 0x0000000000017941 */ /* 0x000fea0003800000 */
.L_x_56:
[----:B------:R-:W-:Y:S01]  /*32e0*/  @!P2 IMAD R131, R131, R217, R226 ;  /* 0x000000d98383a224 */ /* 0x000fe200078e02e2 */
[----:B------:R-:W-:Y:S04]  /*32f0*/  BSSY B1, `(.L_x_58) ;  /* 0x0000006000017945 */ /* 0x000fe80003800000 */
[----:B------:R0:W-:Y:S01]  /*3300*/  @!P2 STG.E.U8 desc[UR36][R8.64+0x11], R131 ;  /* 0x000011830800a986 */ /* 0x0001e2000c101124 */
[----:B------:R-:W-:Y:S05]  /*3310*/  @P3 BRA `(.L_x_59) ;  /* 0x00000000000c3947 */ /* 0x000fea0003800000 */
[----:B------:R-:W1:Y:S02]  /*3320*/  LDG.E.U8 R218, desc[UR36][R222.64+0x18] ;  /* 0x00001824deda7981 */ /* 0x000e64000c1e1100 */
[----:B-1----:R-:W-:-:S05]  /*3330*/  PRMT R23, R218, 0x8880, RZ ;  /* 0x00008880da177816 */ /* 0x002fca00000000ff */
[----:B------:R-:W-:-:S07]  /*3340*/  IMAD R226, R23, R216, RZ ;  /* 0x000000d817e27224 */ /* 0x000fce00078e02ff */
.L_x_59:
[----:B------:R-:W-:Y:S05]  /*3350*/  BSYNC B1 ;  /* 0x0000000000017941 */ /* 0x000fea0003800000 */
.L_x_58:
[----:B-1----:R-:W-:Y:S01]  /*3360*/  @!P3 IMAD R23, R132, R217, R226 ;  /* 0x000000d98417b224 */ /* 0x002fe200078e02e2 */
[----:B------:R-:W-:Y:S04]  /*3370*/  BSSY B1, `(.L_x_60) ;  /* 0x0000006000017945 */ /* 0x000fe80003800000 */
[----:B------:R1:W-:Y:S01]  /*3380*/  @!P3 STG.E.U8 desc[UR36][R4.64+0x18], R23 ;  /* 0x000018170400b986 */ /* 0x0003e2000c101124 */
[----:B------:R-:W-:Y:S05]  /*3390*/  @P4 BRA `(.L_x_61) ;  /* 0x00000000000c4947 */ /* 0x000fea0003800000 */
[----:B------:R-:W1:Y:S02]  /*33a0*/  LDG.E.U8 R218, desc[UR36][R222.64+0x19] ;  /* 0x00001924deda7981 */ /* 0x000e64000c1e1100 */
[----:B-1----:R-:W-:-:S05]  /*33b0*/  PRMT R23, R218, 0x8880, RZ ;  /* 0x00008880da177816 */ /* 0x002fca00000000ff */
[----:B------:R-:W-:-:S07]  /*33c0*/  IMAD R226, R23, R216, RZ ;  /* 0x000000d817e27224 */ /* 0x000fce00078e02ff */
.L_x_61:
[----:B------:R-:W-:Y:S05]  /*33d0*/  BSYNC B1 ;  /* 0x0000000000017941 */ /* 0x000fea0003800000 */
.L_x_60:
[----:B------:R-:W-:Y:S01]  /*33e0*/  @!P4 IMAD R133, R133, R217, R226 ;  /* 0x000000d98585c224 */ /* 0x000fe200078e02e2 */
[----:B------:R-:W-:Y:S04]  /*33f0*/  BSSY B1, `(.L_x_62) ;  /* 0x0000006000017945 */ /* 0x000fe80003800000 */
[----:B------:R0:W-:Y:S01]  /*3400*/  @!P4 STG.E.U8 desc[UR36][R4.64+0x19], R133 ;  /* 0x000019850400c986 */ /* 0x0001e2000c101124 */
[----:B------:R-:W-:Y:S05]  /*3410*/  @P5 BRA `(.L_x_63) ;  /* 0x00000000000c5947 */ /* 0x000fea0003800000 */
[----:B------:R-:W1:Y:S02]  /*3420*/  LDG.E.U8 R218, desc[UR36][R228.64+0x18] ;  /* 0x00001824e4da7981 */ /* 0x000e64000c1e1100 */
[----:B-1----:R-:W-:-:S05]  /*3430*/  PRMT R23, R218, 0x8880, RZ ;  /* 0x00008880da177816 */ /* 0x002fca00000000ff */
[----:B------:R-:W-:-:S07]  /*3440*/  IMAD R226, R23, R216, RZ ;  /* 0x000000d817e27224 */ /* 0x000fce00078e02ff */
.L_x_63:
[----:B------:R-:W-:Y:S05]  /*3450*/  BSYNC B1 ;  /* 0x0000000000017941 */ /* 0x000fea0003800000 */
.L_x_62:
        /* <DEDUP_REMOVED lines=11> */
.L_x_65:
[----:B------:R-:W-:Y:S05]  /*3510*/  BSYNC B1 ;  /* 0x0000000000017941 */ /* 0x000fea0003800000 */
.L_x_64:
[----:B------:R-:W-:Y:S01]  /*3520*/  @!P2 IMAD R135, R135, R217, R226 ;  /* 0x000000d98787a224 */ /* 0x000fe200078e02e2 */
[----:B------:R-:W-:Y:S04]  /*3530*/  BSSY B1, `(.L_x_66) ;  /* 0x0000006000017945 */ /* 0x000fe80003800000 */
[----:B------:R0:W-:Y:S01]  /*3540*/  @!P2 STG.E.U8 desc[UR36][R8.64+0x19], R135 ;  /* 0x000019870800a986 */ /* 0x0001e2000c101124 */
[----:B------:R-:W-:Y:S05]  /*3550*/  @P3 BRA `(.L_x_67) ;  /* 0x00000000000c3947 */ /* 0x000fea0003800000 */
[----:B------:R-:W1:Y:S02]  /*3560*/  LDG.E.U8 R218, desc[UR36][R222.64+0x20] ;  /* 0x00002024deda7981 */ /* 0x000e64000c1e1100 */
[----:B-1----:R-:W-:-:S05]  /*3570*/  PRMT R23, R218, 0x8880, RZ ;  /* 0x00008880da177816 */ /* 0x002fca00000000ff */
[----:B------:R-:W-:-:S07]  /*3580*/  IMAD R226, R23, R216, RZ ;  /* 0x000000d817e27224 */ /* 0x000fce00078e02ff */
.L_x_67:
[----:B------:R-:W-:Y:S05]  /*3590*/  BSYNC B1 ;  /* 0x0000000000017941 */ /* 0x000fea0003800000 */
.L_x_66:
[----:B-1----:R-:W-:Y:S01]  /*35a0*/  @!P3 IMAD R23, R136, R217, R226 ;  /* 0x000000d98817b224 */ /* 0x002fe200078e02e2 */
[----:B------:R-:W-:Y:S04]  /*35b0*/  BSSY B1, `(.L_x_68) ;  /* 0x0000006000017945 */ /* 0x000fe80003800000 */
[----:B------:R1:W-:Y:S01]  /*35c0*/  @!P3 STG.E.U8 desc[UR36][R4.64+0x20], R23 ;  /* 0x000020170400b986 */ /* 0x0003e2000c101124 */
[----:B------:R-:W-:Y:S05]  /*35d0*/  @P4 BRA `(.L_x_69) ;  /* 0x00000000000c4947 */ /* 0x000fea0003800000 */
[----:B------:R-:W1:Y:S02]  /*35e0*/  LDG.E.U8 R218, desc[UR36][R222.64+0x21] ;  /* 0x00002124deda7981 */ /* 0x000e64000c1e1100 */
[----:B-1----:R-:W-:-:S05]  /*35f0*/  PRMT R23, R218, 0x8880, RZ ;  /* 0x00008880da177816 */ /* 0x002fca00000000ff */
[----:B------:R-:W-:-:S07]  /*3600*/  IMAD R226, R23, R216, RZ ;  /* 0x000000d817e27224 */ /* 0x000fce00078e02ff */
.L_x_69:
[----:B------:R-:W-:Y:S05]  /*3610*/  BSYNC B1 ;  /* 0x0000000000017941 */ /* 0x000fea0003800000 */
.L_x_68:
[----:B------:R-:W-:Y:S01]  /*3620*/  @!P4 IMAD R137, R137, R217, R226 ;  /* 0x000000d98989c224 */ /* 0x000fe200078e02e2 */
[----:B------:R-:W-:Y:S04]  /*3630*/  BSSY B1, `(.L_x_70) ;  /* 0x0000006000017945 */ /* 0x000fe80003800000 */
[----:B------:R0:W-:Y:S01]  /*3640*/  @!P4 STG.E.U8 desc[UR36][R4.64+0x21], R137 ;  /* 0x000021890400c986 */ /* 0x0001e2000c101124 */
[----:B------:R-:W-:Y:S05]  /*3650*/  @P5 BRA `(.L_x_71) ;  /* 0x00000000000c5947 */ /* 0x000fea0003800000 */
[----:B------:R-:W1:Y:S02]  /*3660*/  LDG.E.U8 R218, desc[UR36][R228.64+0x20] ;  /* 0x00002024e4da7981 */ /* 0x000e64000c1e1100 */
[----:B-1----:R-:W-:-:S05]  /*3670*/  PRMT R23, R218, 0x8880, RZ ;  /* 0x00008880da177816 */ /* 0x002fca00000000ff */
[----:B------:R-:W-:-:S07]  /*3680*/  IMAD R226, R23, R216, RZ ;  /* 0x000000d817e27224 */ /* 0x000fce00078e02ff */
.L_x_71:
[----:B------:R-:W-:Y:S05]  /*3690*/  BSYNC B1 ;  /* 0x0000000000017941 */ /* 0x000fea0003800000 */
.L_x_70:
        /* <DEDUP_REMOVED lines=11> */
.L_x_73:
[----:B------:R-:W-:Y:S05]  /*3750*/  BSYNC B1 ;  /* 0x0000000000017941 */ /* 0x000fea0003800000 */
.L_x_72:
[----:B------:R-:W-:Y:S01]  /*3760*/  @!P3 IMAD R139, R139, R217, R226 ;  /* 0x000000d98b8bb224 */ /* 0x000fe200078e02e2 */
[----:B------:R-:W-:Y:S04]  /*3770*/  BSSY B1, `(.L_x_74) ;  /* 0x0000006000017945 */ /* 0x000fe80003800000 */
[----:B------:R0:W-:Y:S01]  /*3780*/  @!P3 STG.E.U8 desc[UR36][R8.64+0x21], R139 ;  /* 0x0000218b0800b986 */ /* 0x0001e2000c101124 */
[----:B------:R-:W-:Y:S05]  /*3790*/  @P4 BRA `(.L_x_75) ;  /* 0x00000000000c4947 */ /* 0x000fea0003800000 */
[----:B------:R-:W1:Y:S02]  /*37a0*/  LDG.E.U8 R218, desc[UR36][R222.64+0x28] ;  /* 0x00002824deda7981 */ /* 0x000e64000c1e1100 */
[----:B-1----:R-:W-:-:S05]  /*37b0*/  PRMT R23, R218, 0x8880, RZ ;  /* 0x00008880da177816 */ /* 0x002fca00000000ff */
[----:B------:R-:W-:-:S07]  /*37c0*/  IMAD R226, R23, R216, RZ ;  /* 0x000000d817e27224 */ /* 0x000fce00078e02ff */
.L_x_75:
[----:B------:R-:W-:Y:S05]  /*37d0*/  BSYNC B1 ;  /* 0x0000000000017941 */ /* 0x000fea0003800000 */
.L_x_74:
[----:B-1----:R-:W-:Y:S01]  /*37e0*/  @!P4 IMAD R23, R140, R217, R226 ;  /* 0x000000d98c17c224 */ /* 0x002fe200078e02e2 */
[----:B------:R-:W-:Y:S04]  /*37f0*/  BSSY B1, `(.L_x_76) ;  /* 0x0000006000017945 */ /* 0x000fe80003800000 */
[----:B------:R1:W-:Y:S01]  /*3800*/  @!P4 STG.E.U8 desc[UR36][R4.64+0x28], R23 ;  /* 0x000028170400c986 */ /* 0x0003e2000c101124 */
[----:B------:R-:W-:Y:S05]  /*3810*/  @P5 BRA `(.L_x_77) ;  /* 0x00000000000c5947 */ /* 0x000fea0003800000 */
[----:B------:R-:W1:Y:S02]  /*3820*/  LDG.E.U8 R218, desc[UR36][R222.64+0x29] ;  /* 0x00002924deda7981 */ /* 0x000e64000c1e1100 */
[----:B-1----:R-:W-:-:S05]  /*3830*/  PRMT R23, R218, 0x8880, RZ ;  /* 0x00008880da177816 */ /* 0x002fca00000000ff */
[----:B------:R-:W-:-:S07]  /*3840*/  IMAD R226, R23, R216, RZ ;  /* 0x000000d817e27224 */ /* 0x000fce00078e02ff */
.L_x_77:
[----:B------:R-:W-:Y:S05]  /*3850*/  BSYNC B1 ;  /* 0x0000000000017941 */ /* 0x000fea0003800000 */
.L_x_76:
[----:B------:R-:W-:Y:S01]  /*3860*/  @!P5 IMAD R141, R141, R217, R226 ;  /* 0x000000d98d8dd224 */ /* 0x000fe200078e02e2 */
[----:B------:R-:W-:Y:S04]  /*3870*/  BSSY B1, `(.L_x_78) ;  /* 0x0000006000017945 */ /* 0x000fe80003800000 */
[----:B------:R0:W-:Y:S01]  /*3880*/  @!P5 STG.E.U8 desc[UR36][R4.64+0x29], R141 ;  /* 0x0000298d0400d986 */ /* 0x0001e2000c101124 */
[----:B------:R-:W-:Y:S05]  /*3890*/  @P2 BRA `(.L_x_79) ;  /* 0x00000000000c2947 */ /* 0x000fea0003800000 */
[----:B------:R-:W1:Y:S02]  /*38a0*/  LDG.E.U8 R218, desc[UR36][R228.64+0x28] ;  /* 0x00002824e4da7981 */ /* 0x000e64000c1e1100 */
[----:B-1----:R-:W-:-:S05]  /*38b0*/  PRMT R23, R218, 0x8880, RZ ;  /* 0x00008880da177816 */ /* 0x002fca00000000ff */
[----:B------:R-:W-:-:S07]  /*38c0*/  IMAD R226, R23, R216, RZ ;  /* 0x000000d817e27224 */ /* 0x000fce00078e02ff */
.L_x_79:
[----:B------:R-:W-:Y:S05]  /*38d0*/  BSYNC B1 ;  /* 0x0000000000017941 */ /* 0x000fea0003800000 */
.L_x_78:
        /* <DEDUP_REMOVED lines=11> */
.L_x_81:
[----:B------:R-:W-:Y:S05]  /*3990*/  BSYNC B1 ;  /* 0x0000000000017941 */ /* 0x000fea0003800000 */
.L_x_80:
[----:B------:R-:W-:Y:S01]  /*39a0*/  @!P4 IMAD R143, R143, R217, R226 ;  /* 0x000000d98f8fc224 */ /* 0x000fe200078e02e2 */
[----:B------:R-:W-:Y:S04]  /*39b0*/  BSSY B1, `(.L_x_82) ;  /* 0x0000006000017945 */ /* 0x000fe80003800000 */
[----:B------:R0:W-:Y:S01]  /*39c0*/  @!P4 STG.E.U8 desc[UR36][R8.64+0x29], R143 ;  /* 0x0000298f0800c986 */ /* 0x0001e2000c101124 */
[----:B------:R-:W-:Y:S05]  /*39d0*/  @P3 BRA `(.L_x_83) ;  /* 0x00000000000c3947 */ /* 0x000fea0003800000 */
[----:B------:R-:W1:Y:S02]  /*39e0*/  LDG.E.U8 R218, desc[UR36][R222.64+0x30] ;  /* 0x00003024deda7981 */ /* 0x000e64000c1e1100 */
[----:B-1----:R-:W-:-:S05]  /*39f0*/  PRMT R23, R218, 0x8880, RZ ;  /* 0x00008880da177816 */ /* 0x002fca00000000ff */
[----:B------:R-:W-:-:S07]  /*3a00*/  IMAD R226, R23, R216, RZ ;  /* 0x000000d817e27224 */ /* 0x000fce00078e02ff */
.L_x_83:
[----:B------:R-:W-:Y:S05]  /*3a10*/  BSYNC B1 ;  /* 0x0000000000017941 */ /* 0x000fea0003800000 */
.L_x_82:
[----:B-1----:R-:W-:Y:S01]  /*3a20*/  @!P3 IMAD R23, R144, R217, R226 ;  /* 0x000000d99017b224 */ /* 0x002fe200078e02e2 */
[----:B------:R-:W-:Y:S04]  /*3a30*/  BSSY B1, `(.L_x_84) ;  /* 0x0000006000017945 */ /* 0x000fe80003800000 */
[----:B------:R1:W-:Y:S01]  /*3a40*/  @!P3 STG.E.U8 desc[UR36][R4.64+0x30], R23 ;  /* 0x000030170400b986 */ /* 0x0003e2000c101124 */
[----:B------:R-:W-:Y:S05]  /*3a50*/  @P5 BRA `(.L_x_85) ;  /* 0x00000000000c5947 */ /* 0x000fea0003800000 */
[----:B------:R-:W1:Y:S02]  /*3a60*/  LDG.E.U8 R218, desc[UR36][R222.64+0x31] ;  /* 0x00003124deda7981 */ /* 0x000e64000c1e1100 */
[----:B-1----:R-:W-:-:S05]  /*3a70*/  PRMT R23, R218, 0x8880, RZ ;  /* 0x00008880da177816 */ /* 0x002fca00000000ff */
[----:B------:R-:W-:-:S07]  /*3a80*/  IMAD R226, R23, R216, RZ ;  /* 0x000000d817e27224 */ /* 0x000fce00078e02ff */
.L_x_85:
[----:B------:R-:W-:Y:S05]  /*3a90*/  BSYNC B1 ;  /* 0x0000000000017941 */ /* 0x000fea0003800000 */
.L_x_84:
[----:B------:R-:W-:Y:S01]  /*3aa0*/  @!P5 IMAD R145, R145, R217, R226 ;  /* 0x000000d99191d224 */ /* 0x000fe200078e02e2 */
[----:B------:R-:W-:Y:S04]  /*3ab0*/  BSSY B1, `(.L_x_86) ;  /* 0x0000006000017945 */ /* 0x000fe80003800000 */
[----:B------:R0:W-:Y:S01]  /*3ac0*/  @!P5 STG.E.U8 desc[UR36][R4.64+0x31], R145 ;  /* 0x000031910400d986 */ /* 0x0001e2000c101124 */
[----:B------:R-:W-:Y:S05]  /*3ad0*/  @P2 BRA `(.L_x_87) ;  /* 0x00000000000c2947 */ /* 0x000fea0003800000 */
[----:B------:R-:W1:Y:S02]  /*3ae0*/  LDG.E.U8 R218, desc[UR36][R228.64+0x30] ;  /* 0x00003024e4da7981 */ /* 0x000e64000c1e1100 */
[----:B-1----:R-:W-:-:S05]  /*3af0*/  PRMT R23, R218, 0x8880, RZ ;  /* 0x00008880da177816 */ /* 0x002fca00000000ff */
[----:B------:R-:W-:-:S07]  /*3b00*/  IMAD R226, R23, R216, RZ ;  /* 0x000000d817e27224 */ /* 0x000fce00078e02ff */
.L_x_87:
[----:B------:R-:W-:Y:S05]  /*3b10*/  BSYNC B1 ;  /* 0x0000000000017941 */ /* 0x000fea0003800000 */
.L_x_86:
        /* <DEDUP_REMOVED lines=11> */
.L_x_89:
[----:B------:R-:W-:Y:S05]  /*3bd0*/  BSYNC B1 ;  /* 0x0000000000017941 */ /* 0x000fea0003800000 */
.L_x_88:
[----:B------:R-:W-:Y:S01]  /*3be0*/  @!P4 IMAD R147, R147, R217, R226 ;  /* 0x000000d99393c224 */ /* 0x000fe200078e02e2 */
[----:B------:R-:W-:Y:S04]  /*3bf0*/  BSSY B1, `(.L_x_90) ;  /* 0x0000006000017945 */ /* 0x000fe80003800000 */
[----:B------:R0:W-:Y:S01]  /*3c00*/  @!P4 STG.E.U8 desc[UR36][R8.64+0x31], R147 ;  /* 0x000031930800c986 */ /* 0x0001e2000c101124 */
[----:B------:R-:W-:Y:S05]  /*3c10*/  @P3 BRA `(.L_x_91) ;  /* 0x00000000000c3947 */ /* 0x000fea0003800000 */
[----:B------:R-:W1:Y:S02]  /*3c20*/  LDG.E.U8 R218, desc[UR36][R222.64+0x38] ;  /* 0x00003824deda7981 */ /* 0x000e64000c1e1100 */
[----:B-1----:R-:W-:-:S05]  /*3c30*/  PRMT R23, R218, 0x8880, RZ ;  /* 0x00008880da177816 */ /* 0x002fca00000000ff */
[----:B------:R-:W-:-:S07]  /*3c40*/  IMAD R226, R23, R216, RZ ;  /* 0x000000d817e27224 */ /* 0x000fce00078e02ff */
.L_x_91:
[----:B------:R-:W-:Y:S05]  /*3c50*/  BSYNC B1 ;  /* 0x0000000000017941 */ /* 0x000fea0003800000 */
.L_x_90:
[----:B-1----:R-:W-:Y:S01]  /*3c60*/  @!P3 IMAD R23, R148, R217, R226 ;  /* 0x000000d99417b224 */ /* 0x002fe200078e02e2 */
[----:B------:R-:W-:Y:S04]  /*3c70*/  BSSY B1, `(.L_x_92) ;  /* 0x0000006000017945 */ /* 0x000fe80003800000 */
[----:B------:R1:W-:Y:S01]  /*3c80*/  @!P3 STG.E.U8 desc[UR36][R4.64+0x38], R23 ;  /* 0x000038170400b986 */ /* 0x0003e2000c101124 */
[----:B------:R-:W-:Y:S05]  /*3c90*/  @P5 BRA `(.L_x_93) ;  /* 0x00000000000c5947 */ /* 0x000fea0003800000 */
[----:B------:R-:W1:Y:S02]  /*3ca0*/  LDG.E.U8 R218, desc[UR36][R222.64+0x39] ;  /* 0x00003924deda7981 */ /* 0x000e64000c1e1100 */
[----:B-1----:R-:W-:-:S05]  /*3cb0*/  PRMT R23, R218, 0x8880, RZ ;  /* 0x00008880da177816 */ /* 0x002fca00000000ff */
[----:B------:R-:W-:-:S07]  /*3cc0*/  IMAD R226, R23, R216, RZ ;  /* 0x000000d817e27224 */ /* 0x000fce00078e02ff */
.L_x_93:
[----:B------:R-:W-:Y:S05]  /*3cd0*/  BSYNC B1 ;  /* 0x0000000000017941 */ /* 0x000fea0003800000 */
.L_x_92:
[----:B------:R-:W-:Y:S01]  /*3ce0*/  @!P5 IMAD R149, R149, R217, R226 ;  /* 0x000000d99595d224 */ /* 0x000fe200078e02e2 */
[----:B------:R-:W-:Y:S04]  /*3cf0*/  BSSY B1, `(.L_x_94) ;  /* 0x0000006000017945 */ /* 0x000fe80003800000 */
[----:B------:R0:W-:Y:S01]  /*3d00*/  @!P5 STG.E.U8 desc[UR36][R4.64+0x39], R149 ;  /* 0x000039950400d986 */ /* 0x0001e2000c101124 */
[----:B------:R-:W-:Y:S05]  /*3d10*/  @P2 BRA `(.L_x_95) ;  /* 0x00000000000c2947 */ /* 0x000fea0003800000 */
[----:B------:R-:W1:Y:S02]  /*3d20*/  LDG.E.U8 R218, desc[UR36][R228.64+0x38] ;  /* 0x00003824e4da7981 */ /* 0x000e64000c1e1100 */
[----:B-1----:R-:W-:-:S05]  /*3d30*/  PRMT R23, R218, 0x8880, RZ ;  /* 0x00008880da177816 */ /* 0x002fca00000000ff */
[----:B------:R-:W-:-:S07]  /*3d40*/  IMAD R226, R23, R216, RZ ;  /* 0x000000d817e27224 */ /* 0x000fce00078e02ff */
.L_x_95:
[----:B------:R-:W-:Y:S05]  /*3d50*/  BSYNC B1 ;  /* 0x0000000000017941 */ /* 0x000fea0003800000 */
.L_x_94:
        /* <DEDUP_REMOVED lines=11> */
.L_x_97:
[----:B------:R-:W-:Y:S05]  /*3e10*/  BSYNC B1 ;  /* 0x0000000000017941 */ /* 0x000fea0003800000 */
.L_x_96:
[----:B------:R-:W-:Y:S01]  /*3e20*/  @!P4 IMAD R151, R151, R217, R226 ;  /* 0x000000d99797c224 */ /* 0x000fe200078e02e2 */
[----:B------:R-:W-:Y:S04]  /*3e30*/  BSSY B1, `(.L_x_98) ;  /* 0x0000006000017945 */ /* 0x000fe80003800000 */
[----:B------:R0:W-:Y:S01]  /*3e40*/  @!P4 STG.E.U8 desc[UR36][R8.64+0x39], R151 ;  /* 0x000039970800c986 */ /* 0x0001e2000c101124 */
[----:B------:R-:W-:Y:S05]  /*3e50*/  @P3 BRA `(.L_x_99) ;  /* 0x00000000000c3947 */ /* 0x000fea0003800000 */
[----:B------:R-:W1:Y:S02]  /*3e60*/  LDG.E.U8 R218, desc[UR36][R222.64+0x40] ;  /* 0x00004024deda7981 */ /* 0x000e64000c1e1100 */
[----:B-1----:R-:W-:-:S05]  /*3e70*/  PRMT R23, R218, 0x8880, RZ ;  /* 0x00008880da177816 */ /* 0x002fca00000000ff */
[----:B------:R-:W-:-:S07]  /*3e80*/  IMAD R226, R23, R216, RZ ;  /* 0x000000d817e27224 */ /* 0x000fce00078e02ff */
.L_x_99:
[----:B------:R-:W-:Y:S05]  /*3e90*/  BSYNC B1 ;  /* 0x0000000000017941 */ /* 0x000fea0003800000 */
.L_x_98:
[----:B-1----:R-:W-:Y:S01]  /*3ea0*/  @!P3 IMAD R23, R152, R217, R226 ;  /* 0x000000d99817b224 */ /* 0x002fe200078e02e2 */
[----:B------:R-:W-:Y:S04]  /*3eb0*/  BSSY B1, `(.L_x_100) ;  /* 0x0000006000017945 */ /* 0x000fe80003800000 */
[----:B------:R1:W-:Y:S01]  /*3ec0*/  @!P3 STG.E.U8 desc[UR36][R4.64+0x40], R23 ;  /* 0x000040170400b986 */ /* 0x0003e2000c101124 */
[----:B------:R-:W-:Y:S05]  /*3ed0*/  @P5 BRA `(.L_x_101) ;  /* 0x00000000000c5947 */ /* 0x000fea0003800000 */
[----:B------:R-:W1:Y:S02]  /*3ee0*/  LDG.E.U8 R218, desc[UR36][R222.64+0x41] ;  /* 0x00004124deda7981 */ /* 0x000e64000c1e1100 */
[----:B-1----:R-:W-:-:S05]  /*3ef0*/  PRMT R23, R218, 0x8880, RZ ;  /* 0x00008880da177816 */ /* 0x002fca00000000ff */
[----:B------:R-:W-:-:S07]  /*3f00*/  IMAD R226, R23, R216, RZ ;  /* 0x000000d817e27224 */ /* 0x000fce00078e02ff */
.L_x_101:
[----:B------:R-:W-:Y:S05]  /*3f10*/  BSYNC B1 ;  /* 0x0000000000017941 */ /* 0x000fea0003800000 */
.L_x_100:
[----:B------:R-:W-:Y:S01]  /*3f20*/  @!P5 IMAD R153, R153, R217, R226 ;  /* 0x000000d99999d224 */ /* 0x000fe200078e02e2 */
[----:B------:R-:W-:Y:S04]  /*3f30*/  BSSY B1, `(.L_x_102) ;  /* 0x0000006000017945 */ /* 0x000fe80003800000 */
[----:B------:R0:W-:Y:S01]  /*3f40*/  @!P5 STG.E.U8 desc[UR36][R4.64+0x41], R153 ;  /* 0x000041990400d986 */ /* 0x0001e2000c101124 */
[----:B------:R-:W-:Y:S05]  /*3f50*/  @P2 BRA `(.L_x_103) ;  /* 0x00000000000c2947 */ /* 0x000fea0003800000 */
[----:B------:R-:W1:Y:S02]  /*3f60*/  LDG.E.U8 R218, desc[UR36][R228.64+0x40] ;  /* 0x00004024e4da7981 */ /* 0x000e64000c1e1100 */
[----:B-1----:R-:W-:-:S05]  /*3f70*/  PRMT R23, R218, 0x8880, RZ ;  /* 0x00008880da177816 */ /* 0x002fca00000000ff */
[----:B------:R-:W-:-:S07]  /*3f80*/  IMAD R226, R23, R216, RZ ;  /* 0x000000d817e27224 */ /* 0x000fce00078e02ff */
.L_x_103:
[----:B------:R-:W-:Y:S05]  /*3f90*/  BSYNC B1 ;  /* 0x0000000000017941 */ /* 0x000fea0003800000 */
.L_x_102:
        /* <DEDUP_REMOVED lines=11> */
.L_x_105:
[----:B------:R-:W-:Y:S05]  /*4050*/  BSYNC B1 ;  /* 0x0000000000017941 */ /* 0x000fea0003800000 */
.L_x_104:
[----:B------:R-:W-:Y:S01]  /*4060*/  @!P4 IMAD R155, R155, R217, R226 ;  /* 0x000000d99b9bc224 */ /* 0x000fe200078e02e2 */
[----:B------:R-:W-:Y:S04]  /*4070*/  BSSY B1, `(.L_x_106) ;  /* 0x0000006000017945 */ /* 0x000fe80003800000 */
[----:B------:R0:W-:Y:S01]  /*4080*/  @!P4 STG.E.U8 desc[UR36][R8.64+0x41], R155 ;  /* 0x0000419b0800c986 */ /* 0x0001e2000c101124 */
[----:B------:R-:W-:Y:S05]  /*4090*/  @P3 BRA `(.L_x_107) ;  /* 0x00000000000c3947 */ /* 0x000fea0003800000 */
[----:B------:R-:W1:Y:S02]  /*40a0*/  LDG.E.U8 R218, desc[UR36][R222.64+0x48] ;  /* 0x00004824deda7981 */ /* 0x000e64000c1e1100 */
[----:B-1----:R-:W-:-:S05]  /*40b0*/  PRMT R23, R218, 0x8880, RZ ;  /* 0x00008880da177816 */ /* 0x002fca00000000ff */
[----:B------:R-:W-:-:S07]  /*40c0*/  IMAD R226, R23, R216, RZ ;  /* 0x000000d817e27224 */ /* 0x000fce00078e02ff */
.L_x_107:
[----:B------:R-:W-:Y:S05]  /*40d0*/  BSYNC B1 ;  /* 0x0000000000017941 */ /* 0x000fea0003800000 */
.L_x_106:
[----:B-1----:R-:W-:Y:S01]  /*40e0*/  @!P3 IMAD R23, R156, R217, R226 ;  /* 0x000000d99c17b224 */ /* 0x002fe200078e02e2 */
[----:B------:R-:W-:Y:S04]  /*40f0*/  BSSY B1, `(.L_x_108) ;  /* 0x0000006000017945 */ /* 0x000fe80003800000 */
[----:B------:R1:W-:Y:S01]  /*4100*/  @!P3 STG.E.U8 desc[UR36][R4.64+0x48], R23 ;  /* 0x000048170400b986 */ /* 0x0003e2000c101124 */
[----:B------:R-:W-:Y:S05]  /*4110*/  @P5 BRA `(.L_x_109) ;  /* 0x00000000000c5947 */ /* 0x000fea0003800000 */
[----:B------:R-:W1:Y:S02]  /*4120*/  LDG.E.U8 R218, desc[UR36][R222.64+0x49] ;  /* 0x00004924deda7981 */ /* 0x000e64000c1e1100 */
[----:B-1----:R-:W-:-:S05]  /*4130*/  PRMT R23, R218, 0x8880, RZ ;  /* 0x00008880da177816 */ /* 0x002fca00000000ff */
[----:B------:R-:W-:-:S07]  /*4140*/  IMAD R226, R23, R216, RZ ;  /* 0x000000d817e27224 */ /* 0x000fce00078e02ff */
.L_x_109:
[----:B------:R-:W-:Y:S05]  /*4150*/  BSYNC B1 ;  /* 0x0000000000017941 */ /* 0x000fea0003800000 */
.L_x_108:
[----:B------:R-:W-:Y:S01]  /*4160*/  @!P5 IMAD R157, R157, R217, R226 ;  /* 0x000000d99d9dd224 */ /* 0x000fe200078e02e2 */
[----:B------:R-:W-:Y:S04]  /*4170*/  BSSY B1, `(.L_x_110) ;  /* 0x0000006000017945 */ /* 0x000fe80003800000 */
[----:B------:R0:W-:Y:S01]  /*4180*/  @!P5 STG.E.U8 desc[UR36][R4.64+0x49], R157 ;  /* 0x0000499d0400d986 */ /* 0x0001e2000c101124 */
[----:B------:R-:W-:Y:S05]  /*4190*/  @P2 BRA `(.L_x_111) ;  /* 0x00000000000c2947 */ /* 0x000fea0003800000 */
[----:B------:R-:W1:Y:S02]  /*41a0*/  LDG.E.U8 R218, desc[UR36][R228.64+0x48] ;  /* 0x00004824e4da7981 */ /* 0x000e64000c1e1100 */
[----:B-1----:R-:W-:-:S05]  /*41b0*/  PRMT R23, R218, 0x8880, RZ ;  /* 0x00008880da177816 */ /* 0x002fca00000000ff */
[----:B------:R-:W-:-:S07]  /*41c0*/  IMAD R226, R23, R216, RZ ;  /* 0x000000d817e27224 */ /* 0x000fce00078e02ff */
.L_x_111:
[----:B------:R-:W-:Y:S05]  /*41d0*/  BSYNC B1 ;  /* 0x0000000000017941 */ /* 0x000fea0003800000 */
.L_x_110:
        /* <DEDUP_REMOVED lines=11> */
.L_x_113:
[----:B------:R-:W-:Y:S05]  /*4290*/  BSYNC B1 ;  /* 0x0000000000017941 */ /* 0x000fea0003800000 */
.L_x_112:
[----:B------:R-:W-:Y:S01]  /*42a0*/  @!P4 IMAD R159, R159, R217, R226 ;  /* 0x000000d99f9fc224 */ /* 0x000fe200078e02e2 */
[----:B------:R-:W-:Y:S04]  /*42b0*/  BSSY B1, `(.L_x_114) ;  /* 0x0000006000017945 */ /* 0x000fe80003800000 */
[----:B------:R0:W-:Y:S01]  /*42c0*/  @!P4 STG.E.U8 desc[UR36][R8.64+0x49], R159 ;  /* 0x0000499f0800c986 */ /* 0x0001e2000c101124 */
[----:B------:R-:W-:Y:S05]  /*42d0*/  @P3 BRA `(.L_x_115) ;  /* 0x00000000000c3947 */ /* 0x000fea0003800000 */
[----:B------:R-:W1:Y:S02]  /*42e0*/  LDG.E.U8 R218, desc[UR36][R222.64+0x50] ;  /* 0x00005024deda7981 */ /* 0x000e64000c1e1100 */
[----:B-1----:R-:W-:-:S05]  /*42f0*/  PRMT R23, R218, 0x8880, RZ ;  /* 0x00008880da177816 */ /* 0x002fca00000000ff */
[----:B------:R-:W-:-:S07]  /*4300*/  IMAD R226, R23, R216, RZ ;  /* 0x000000d817e27224 */ /* 0x000fce00078e02ff */
.L_x_115:
[----:B------:R-:W-:Y:S05]  /*4310*/  BSYNC B1 ;  /* 0x0000000000017941 */ /* 0x000fea0003800000 */
.L_x_114:
[----:B-1----:R-:W-:Y:S01]  /*4320*/  @!P3 IMAD R23, R160, R217, R226 ;  /* 0x000000d9a017b224 */ /* 0x002fe200078e02e2 */
[----:B------:R-:W-:Y:S04]  /*4330*/  BSSY B1, `(.L_x_116) ;  /* 0x0000006000017945 */ /* 0x000fe80003800000 */
[----:B------:R1:W-:Y:S01]  /*4340*/  @!P3 STG.E.U8 desc[UR36][R4.64+0x50], R23 ;  /* 0x000050170400b986 */ /* 0x0003e2000c101124 */
[----:B------:R-:W-:Y:S05]  /*4350*/  @P5 BRA `(.L_x_117) ;  /* 0x00000000000c5947 */ /* 0x000fea0003800000 */
[----:B------:R-:W1:Y:S02]  /*4360*/  LDG.E.U8 R218, desc[UR36][R222.64+0x51] ;  /* 0x00005124deda7981 */ /* 0x000e64000c1e1100 */
[----:B-1----:R-:W-:-:S05]  /*4370*/  PRMT R23, R218, 0x8880, RZ ;  /* 0x00008880da177816 */ /* 0x002fca00000000ff */
[----:B------:R-:W-:-:S07]  /*4380*/  IMAD R226, R23, R216, RZ ;  /* 0x000000d817e27224 */ /* 0x000fce00078e02ff */
.L_x_117:
[----:B------:R-:W-:Y:S05]  /*4390*/  BSYNC B1 ;  /* 0x0000000000017941 */ /* 0x000fea0003800000 */
.L_x_116:
[----:B------:R-:W-:Y:S01]  /*43a0*/  @!P5 IMAD R161, R161, R217, R226 ;  /* 0x000000d9a1a1d224 */ /* 0x000fe200078e02e2 */
[----:B------:R-:W-:Y:S04]  /*43b0*/  BSSY B1, `(.L_x_118) ;  /* 0x0000006000017945 */ /* 0x000fe80003800000 */
[----:B------:R0:W-:Y:S01]  /*43c0*/  @!P5 STG.E.U8 desc[UR36][R4.64+0x51], R161 ;  /* 0x000051a10400d986 */ /* 0x0001e2000c101124 */
[----:B------:R-:W-:Y:S05]  /*43d0*/  @P2 BRA `(.L_x_119) ;  /* 0x00000000000c2947 */ /* 0x000fea0003800000 */
[----:B------:R-:W1:Y:S02]  /*43e0*/  LDG.E.U8 R218, desc[UR36][R228.64+0x50] ;  /* 0x00005024e4da7981 */ /* 0x000e64000c1e1100 */
[----:B-1----:R-:W-:-:S05]  /*43f0*/  PRMT R23, R218, 0x8880, RZ ;  /* 0x00008880da177816 */ /* 0x002fca00000000ff */
[----:B------:R-:W-:-:S07]  /*4400*/  IMAD R226, R23, R216, RZ ;  /* 0x000000d817e27224 */ /* 0x000fce00078e02ff */
.L_x_119:
[----:B------:R-:W-:Y:S05]  /*4410*/  BSYNC B1 ;  /* 0x0000000000017941 */ /* 0x000fea0003800000 */
.L_x_118:
        /* <DEDUP_REMOVED lines=11> */
.L_x_121:
[----:B------:R-:W-:Y:S05]  /*44d0*/  BSYNC B1 ;  /* 0x0000000000017941 */ /* 0x000fea0003800000 */
.L_x_120:
[----:B------:R-:W-:Y:S01]  /*44e0*/  @!P4 IMAD R163, R163, R217, R226 ;  /* 0x000000d9a3a3c224 */ /* 0x000fe200078e02e2 */
[----:B------:R-:W-:Y:S04]  /*44f0*/  BSSY B1, `(.L_x_122) ;  /* 0x0000006000017945 */ /* 0x000fe80003800000 */
[----:B------:R0:W-:Y:S01]  /*4500*/  @!P4 STG.E.U8 desc[UR36][R8.64+0x51], R163 ;  /* 0x000051a30800c986 */ /* 0x0001e2000c101124 */
[----:B------:R-:W-:Y:S05]  /*4510*/  @P3 BRA `(.L_x_123) ;  /* 0x00000000000c3947 */ /* 0x000fea0003800000 */
[----:B------:R-:W1:Y:S02]  /*4520*/  LDG.E.U8 R218, desc[UR36][R222.64+0x58] ;  /* 0x00005824deda7981 */ /* 0x000e64000c1e1100 */
[----:B-1----:R-:W-:-:S05]  /*4530*/  PRMT R23, R218, 0x8880, RZ ;  /* 0x00008880da177816 */ /* 0x002fca00000000ff */
[----:B------:R-:W-:-:S07]  /*4540*/  IMAD R226, R23, R216, RZ ;  /* 0x000000d817e27224 */ /* 0x000fce00078e02ff */
.L_x_123:
[----:B------:R-:W-:Y:S05]  /*4550*/  BSYNC B1 ;  /* 0x0000000000017941 */ /* 0x000fea0003800000 */
.L_x_122:
[----:B-1----:R-:W-:Y:S01]  /*4560*/  @!P3 IMAD R23, R164, R217, R226 ;  /* 0x000000d9a417b224 */ /* 0x002fe200078e02e2 */
[----:B------:R-:W-:Y:S04]  /*4570*/  BSSY B1, `(.L_x_124) ;  /* 0x0000006000017945 */ /* 0x000fe80003800000 */
[----:B------:R1:W-:Y:S01]  /*4580*/  @!P3 STG.E.U8 desc[UR36][R4.64+0x58], R23 ;  /* 0x000058170400b986 */ /* 0x0003e2000c101124 */
[----:B------:R-:W-:Y:S05]  /*4590*/  @P5 BRA `(.L_x_125) ;  /* 0x00000000000c5947 */ /* 0x000fea0003800000 */
[----:B------:R-:W1:Y:S02]  /*45a0*/  LDG.E.U8 R218, desc[UR36][R222.64+0x59] ;  /* 0x00005924deda7981 */ /* 0x000e64000c1e1100 */
[----:B-1----:R-:W-:-:S05]  /*45b0*/  PRMT R23, R218, 0x8880, RZ ;  /* 0x00008880da177816 */ /* 0x002fca00000000ff */
[----:B------:R-:W-:-:S07]  /*45c0*/  IMAD R226, R23, R216, RZ ;  /* 0x000000d817e27224 */ /* 0x000fce00078e02ff */
.L_x_125:
[----:B------:R-:W-:Y:S05]  /*45d0*/  BSYNC B1 ;  /* 0x0000000000017941 */ /* 0x000fea0003800000 */
.L_x_124:
[----:B------:R-:W-:Y:S01]  /*45e0*/  @!P5 IMAD R165, R165, R217, R226 ;  /* 0x000000d9a5a5d224 */ /* 0x000fe200078e02e2 */
[----:B------:R-:W-:Y:S04]  /*45f0*/  BSSY B1, `(.L_x_126) ;  /* 0x0000006000017945 */ /* 0x000fe80003800000 */
[----:B------:R0:W-:Y:S01]  /*4600*/  @!P5 STG.E.U8 desc[UR36][R4.64+0x59], R165 ;  /* 0x000059a50400d986 */ /* 0x0001e2000c101124 */
[----:B------:R-:W-:Y:S05]  /*4610*/  @P2 BRA `(.L_x_127) ;  /* 0x00000000000c2947 */ /* 0x000fea0003800000 */
[----:B------:R-:W1:Y:S02]  /*4620*/  LDG.E.U8 R218, desc[UR36][R228.64+0x58] ;  /* 0x00005824e4da7981 */ /* 0x000e64000c1e1100 */
[----:B-1----:R-:W-:-:S05]  /*4630*/  PRMT R23, R218, 0x8880, RZ ;  /* 0x00008880da177816 */ /* 0x002fca00000000ff */
[----:B------:R-:W-:-:S07]  /*4640*/  IMAD R226, R23, R216, RZ ;  /* 0x000000d817e27224 */ /* 0x000fce00078e02ff */
.L_x_127:
[----:B------:R-:W-:Y:S05]  /*4650*/  BSYNC B1 ;  /* 0x0000000000017941 */ /* 0x000fea0003800000 */
.L_x_126:
        /* <DEDUP_REMOVED lines=11> */
.L_x_129:
[----:B------:R-:W-:Y:S05]  /*4710*/  BSYNC B1 ;  /* 0x0000000000017941 */ /* 0x000fea0003800000 */
.L_x_128:
[----:B------:R-:W-:Y:S01]  /*4720*/  @!P4 IMAD R167, R167, R217, R226 ;  /* 0x000000d9a7a7c224 */ /* 0x000fe200078e02e2 */
[----:B------:R-:W-:Y:S04]  /*4730*/  BSSY B1, `(.L_x_130) ;  /* 0x0000006000017945 */ /* 0x000fe80003800000 */
[----:B------:R0:W-:Y:S01]  /*4740*/  @!P4 STG.E.U8 desc[UR36][R8.64+0x59], R167 ;  /* 0x000059a70800c986 */ /* 0x0001e2000c101124 */
[----:B------:R-:W-:Y:S05]  /*4750*/  @P3 BRA `(.L_x_131) ;  /* 0x00000000000c3947 */ /* 0x000fea0003800000 */
[----:B------:R-:W1:Y:S02]  /*4760*/  LDG.E.U8 R218, desc[UR36][R222.64+0x60] ;  /* 0x00006024deda7981 */ /* 0x000e64000c1e1100 */
[----:B-1----:R-:W-:-:S05]  /*4770*/  PRMT R23, R218, 0x8880, RZ ;  /* 0x00008880da177816 */ /* 0x002fca00000000ff */
[----:B------:R-:W-:-:S07]  /*4780*/  IMAD R226, R23, R216, RZ ;  /* 0x000000d817e27224 */ /* 0x000fce00078e02ff */
.L_x_131:
[----:B------:R-:W-:Y:S05]  /*4790*/  BSYNC B1 ;  /* 0x0000000000017941 */ /* 0x000fea0003800000 */
.L_x_130:
[----:B-1----:R-:W-:Y:S01]  /*47a0*/  @!P3 IMAD R23, R168, R217, R226 ;  /* 0x000000d9a817b224 */ /* 0x002fe200078e02e2 */
[----:B------:R-:W-:Y:S04]  /*47b0*/  BSSY B1, `(.L_x_132) ;  /* 0x0000006000017945 */ /* 0x000fe80003800000 */
[----:B------:R1:W-:Y:S01]  /*47c0*/  @!P3 STG.E.U8 desc[UR36][R4.64+0x60], R23 ;  /* 0x000060170400b986 */ /* 0x0003e2000c101124 */
[----:B------:R-:W-:Y:S05]  /*47d0*/  @P5 BRA `(.L_x_133) ;  /* 0x00000000000c5947 */ /* 0x000fea0003800000 */
[----:B------:R-:W1:Y:S02]  /*47e0*/  LDG.E.U8 R218, desc[UR36][R222.64+0x61] ;  /* 0x00006124deda7981 */ /* 0x000e64000c1e1100 */
[----:B-1----:R-:W-:-:S05]  /*47f0*/  PRMT R23, R218, 0x8880, RZ ;  /* 0x00008880da177816 */ /* 0x002fca00000000ff */
[----:B------:R-:W-:-:S07]  /*4800*/  IMAD R226, R23, R216, RZ ;  /* 0x000000d817e27224 */ /* 0x000fce00078e02ff */
.L_x_133:
[----:B------:R-:W-:Y:S05]  /*4810*/  BSYNC B1 ;  /* 0x0000000000017941 */ /* 0x000fea0003800000 */
.L_x_132:
[----:B------:R-:W-:Y:S01]  /*4820*/  @!P5 IMAD R169, R169, R217, R226 ;  /* 0x000000d9a9a9d224 */ /* 0x000fe200078e02e2 */
[----:B------:R-:W-:Y:S04]  /*4830*/  BSSY B1, `(.L_x_134) ;  /* 0x0000006000017945 */ /* 0x000fe80003800000 */
[----:B------:R0:W-:Y:S01]  /*4840*/  @!P5 STG.E.U8 desc[UR36][R4.64+0x61], R169 ;  /* 0x000061a90400d986 */ /* 0x0001e2000c101124 */
[----:B------:R-:W-:Y:S05]  /*4850*/  @P2 BRA `(.L_x_135) ;  /* 0x00000000000c2947 */ /* 0x000fea0003800000 */
[----:B------:R-:W1:Y:S02]  /*4860*/  LDG.E.U8 R218, desc[UR36][R228.64+0x60] ;  /* 0x00006024e4da7981 */ /* 0x000e64000c1e1100 */
[----:B-1----:R-:W-:-:S05]  /*4870*/  PRMT R23, R218, 0x8880, RZ ;  /* 0x00008880da177816 */ /* 0x002fca00000000ff */
[----:B------:R-:W-:-:S07]  /*4880*/  IMAD R226, R23, R216, RZ ;  /* 0x000000d817e27224 */ /* 0x000fce00078e02ff */
.L_x_135:
[----:B------:R-:W-:Y:S05]  /*4890*/  BSYNC B1 ;  /* 0x0000000000017941 */ /* 0x000fea0003800000 */
.L_x_134:
        /* <DEDUP_REMOVED lines=11> */
.L_x_137:
[----:B------:R-:W-:Y:S05]  /*4950*/  BSYNC B1 ;  /* 0x0000000000017941 */ /* 0x000fea0003800000 */
.L_x_136:
[----:B------:R-:W-:Y:S01]  /*4960*/  @!P4 IMAD R171, R171, R217, R226 ;  /* 0x000000d9ababc224 */ /* 0x000fe200078e02e2 */
[----:B------:R-:W-:Y:S04]  /*4970*/  BSSY B1, `(.L_x_138) ;  /* 0x0000006000017945 */ /* 0x000fe80003800000 */
[----:B------:R0:W-:Y:S01]  /*4980*/  @!P4 STG.E.U8 desc[UR36][R8.64+0x61], R171 ;  /* 0x000061ab0800c986 */ /* 0x0001e2000c101124 */
[----:B------:R-:W-:Y:S05]  /*4990*/  @P3 BRA `(.L_x_139) ;  /* 0x00000000000c3947 */ /* 0x000fea0003800000 */
[----:B------:R-:W1:Y:S02]  /*49a0*/  LDG.E.U8 R218, desc[UR36][R222.64+0x68] ;  /* 0x00006824deda7981 */ /* 0x000e64000c1e1100 */
[----:B-1----:R-:W-:-:S05]  /*49b0*/  PRMT R23, R218, 0x8880, RZ ;  /* 0x00008880da177816 */ /* 0x002fca00000000ff */
[----:B------:R-:W-:-:S07]  /*49c0*/  IMAD R226, R23, R216, RZ ;  /* 0x000000d817e27224 */ /* 0x000fce00078e02ff */
.L_x_139:
[----:B------:R-:W-:Y:S05]  /*49d0*/  BSYNC B1 ;  /* 0x0000000000017941 */ /* 0x000fea0003800000 */
.L_x_138:
[----:B-1----:R-:W-:Y:S01]  /*49e0*/  @!P3 IMAD R23, R172, R217, R226 ;  /* 0x000000d9ac17b224 */ /* 0x002fe200078e02e2 */
[----:B------:R-:W-:Y:S04]  /*49f0*/  BSSY B1, `(.L_x_140) ;  /* 0x0000006000017945 */ /* 0x000fe80003800000 */
[----:B------:R1:W-:Y:S01]  /*4a00*/  @!P3 STG.E.U8 desc[UR36][R4.64+0x68], R23 ;  /* 0x000068170400b986 */ /* 0x0003e2000c101124 */
[----:B------:R-:W-:Y:S05]  /*4a10*/  @P5 BRA `(.L_x_141) ;  /* 0x00000000000c5947 */ /* 0x000fea0003800000 */
[----:B------:R-:W1:Y:S02]  /*4a20*/  LDG.E.U8 R218, desc[UR36][R222.64+0x69] ;  /* 0x00006924deda7981 */ /* 0x000e64000c1e1100 */
[----:B-1----:R-:W-:-:S05]  /*4a30*/  PRMT R23, R218, 0x8880, RZ ;  /* 0x00008880da177816 */ /* 0x002fca00000000ff */
[----:B------:R-:W-:-:S07]  /*4a40*/  IMAD R226, R23, R216, RZ ;  /* 0x000000d817e27224 */ /* 0x000fce00078e02ff */
.L_x_141:
[----:B------:R-:W-:Y:S05]  /*4a50*/  BSYNC B1 ;  /* 0x0000000000017941 */ /* 0x000fea0003800000 */
.L_x_140:
[----:B------:R-:W-:Y:S01]  /*4a60*/  @!P5 IMAD R173, R173, R217, R226 ;  /* 0x000000d9adadd224 */ /* 0x000fe200078e02e2 */
[----:B------:R-:W-:Y:S04]  /*4a70*/  BSSY B1, `(.L_x_142) ;  /* 0x0000006000017945 */ /* 0x000fe80003800000 */
[----:B------:R0:W-:Y:S01]  /*4a80*/  @!P5 STG.E.U8 desc[UR36][R4.64+0x69], R173 ;  /* 0x000069ad0400d986 */ /* 0x0001e2000c101124 */
[----:B------:R-:W-:Y:S05]  /*4a90*/  @P2 BRA `(.L_x_143) ;  /* 0x00000000000c2947 */ /* 0x000fea0003800000 */
[----:B------:R-:W1:Y:S02]  /*4aa0*/  LDG.E.U8 R218, desc[UR36][R228.64+0x68] ;  /* 0x00006824e4da7981 */ /* 0x000e64000c1e1100 */
[----:B-1----:R-:W-:-:S05]  /*4ab0*/  PRMT R23, R218, 0x8880, RZ ;  /* 0x00008880da177816 */ /* 0x002fca00000000ff */
[----:B------:R-:W-:-:S07]  /*4ac0*/  IMAD R226, R23, R216, RZ ;  /* 0x000000d817e27224 */ /* 0x000fce00078e02ff */
.L_x_143:
[----:B------:R-:W-:Y:S05]  /*4ad0*/  BSYNC B1 ;  /* 0x0000000000017941 */ /* 0x000fea0003800000 */
.L_x_142:
        /* <DEDUP_REMOVED lines=11> */
.L_x_145:
[----:B------:R-:W-:Y:S05]  /*4b90*/  BSYNC B1 ;  /* 0x0000000000017941 */ /* 0x000fea0003800000 */
.L_x_144:
[----:B------:R-:W-:Y:S01]  /*4ba0*/  @!P4 IMAD R175, R175, R217, R226 ;  /* 0x000000d9afafc224 */ /* 0x000fe200078e02e2 */
[----:B------:R-:W-:Y:S04]  /*4bb0*/  BSSY B1, `(.L_x_146) ;  /* 0x0000006000017945 */ /* 0x000fe80003800000 */
[----:B------:R0:W-:Y:S01]  /*4bc0*/  @!P4 STG.E.U8 desc[UR36][R8.64+0x69], R175 ;  /* 0x000069af0800c986 */ /* 0x0001e2000c101124 */
[----:B------:R-:W-:Y:S05]  /*4bd0*/  @P3 BRA `(.L_x_147) ;  /* 0x00000000000c3947 */ /* 0x000fea0003800000 */
[----:B------:R-:W1:Y:S02]  /*4be0*/  LDG.E.U8 R218, desc[UR36][R222.64+0x70] ;  /* 0x00007024deda7981 */ /* 0x000e64000c1e1100 */
[----:B-1----:R-:W-:-:S05]  /*4bf0*/  PRMT R23, R218, 0x8880, RZ ;  /* 0x00008880da177816 */ /* 0x002fca00000000ff */
[----:B------:R-:W-:-:S07]  /*4c00*/  IMAD R226, R23, R216, RZ ;  /* 0x000000d817e27224 */ /* 0x000fce00078e02ff */
.L_x_147:
[----:B------:R-:W-:Y:S05]  /*4c10*/  BSYNC B1 ;  /* 0x0000000000017941 */ /* 0x000fea0003800000 */
.L_x_146:
[----:B-1----:R-:W-:Y:S01]  /*4c20*/  @!P3 IMAD R23, R176, R217, R226 ;  /* 0x000000d9b017b224 */ /* 0x002fe200078e02e2 */
[----:B------:R-:W-:Y:S04]  /*4c30*/  BSSY B1, `(.L_x_148) ;  /* 0x0000006000017945 */ /* 0x000fe80003800000 */
[----:B------:R1:W-:Y:S01]  /*4c40*/  @!P3 STG.E.U8 desc[UR36][R4.64+0x70], R23 ;  /* 0x000070170400b986 */ /* 0x0003e2000c101124 */
[----:B------:R-:W-:Y:S05]  /*4c50*/  @P5 BRA `(.L_x_149) ;  /* 0x00000000000c5947 */ /* 0x000fea0003800000 */
[----:B------:R-:W1:Y:S02]  /*4c60*/  LDG.E.U8 R218, desc[UR36][R222.64+0x71] ;  /* 0x00007124deda7981 */ /* 0x000e64000c1e1100 */
[----:B-1----:R-:W-:-:S05]  /*4c70*/  PRMT R23, R218, 0x8880, RZ ;  /* 0x00008880da177816 */ /* 0x002fca00000000ff */
[----:B------:R-:W-:-:S07]  /*4c80*/  IMAD R226, R23, R216, RZ ;  /* 0x000000d817e27224 */ /* 0x000fce00078e02ff */
.L_x_149:
[----:B------:R-:W-:Y:S05]  /*4c90*/  BSYNC B1 ;  /* 0x0000000000017941 */ /* 0x000fea0003800000 */
.L_x_148:
[----:B------:R-:W-:Y:S01]  /*4ca0*/  @!P5 IMAD R177, R177, R217, R226 ;  /* 0x000000d9b1b1d224 */ /* 0x000fe200078e02e2 */
[----:B------:R-:W-:Y:S04]  /*4cb0*/  BSSY B1, `(.L_x_150) ;  /* 0x0000006000017945 */ /* 0x000fe80003800000 */
[----:B------:R0:W-:Y:S01]  /*4cc0*/  @!P5 STG.E.U8 desc[UR36][R4.64+0x71], R177 ;  /* 0x000071b10400d986 */ /* 0x0001e2000c101124 */
[----:B------:R-:W-:Y:S05]  /*4cd0*/  @P2 BRA `(.L_x_151) ;  /* 0x00000000000c2947 */ /* 0x000fea0003800000 */
[----:B------:R-:W1:Y:S02]  /*4ce0*/  LDG.E.U8 R218, desc[UR36][R228.64+0x70] ;  /* 0x00007024e4da7981 */ /* 0x000e64000c1e1100 */
[----:B-1----:R-:W-:-:S05]  /*4cf0*/  PRMT R23, R218, 0x8880, RZ ;  /* 0x00008880da177816 */ /* 0x002fca00000000ff */
[----:B------:R-:W-:-:S07]  /*4d00*/  IMAD R226, R23, R216, RZ ;  /* 0x000000d817e27224 */ /* 0x000fce00078e02ff */
.L_x_151:
[----:B------:R-:W-:Y:S05]  /*4d10*/  BSYNC B1 ;  /* 0x0000000000017941 */ /* 0x000fea0003800000 */
.L_x_150:
        /* <DEDUP_REMOVED lines=11> */
.L_x_153:
[----:B------:R-:W-:Y:S05]  /*4dd0*/  BSYNC B1 ;  /* 0x0000000000017941 */ /* 0x000fea0003800000 */
.L_x_152:
[----:B------:R-:W-:Y:S01]  /*4de0*/  @!P4 IMAD R179, R179, R217, R226 ;  /* 0x000000d9b3b3c224 */ /* 0x000fe200078e02e2 */
[----:B------:R-:W-:Y:S04]  /*4df0*/  BSSY B1, `(.L_x_154) ;  /* 0x0000006000017945 */ /* 0x000fe80003800000 */
[----:B------:R0:W-:Y:S01]  /*4e00*/  @!P4 STG.E.U8 desc[UR36][R8.64+0x71], R179 ;  /* 0x000071b30800c986 */ /* 0x0001e2000c101124 */
[----:B------:R-:W-:Y:S05]  /*4e10*/  @P3 BRA `(.L_x_155) ;  /* 0x00000000000c3947 */ /* 0x000fea0003800000 */
[----:B------:R-:W1:Y:S02]  /*4e20*/  LDG.E.U8 R218, desc[UR36][R222.64+0x78] ;  /* 0x00007824deda7981 */ /* 0x000e64000c1e1100 */
[----:B-1----:R-:W-:-:S05]  /*4e30*/  PRMT R23, R218, 0x8880, RZ ;  /* 0x00008880da177816 */ /* 0x002fca00000000ff */
[----:B------:R-:W-:-:S07]  /*4e40*/  IMAD R226, R23, R216, RZ ;  /* 0x000000d817e27224 */ /* 0x000fce00078e02ff */
.L_x_155:
[----:B------:R-:W-:Y:S05]  /*4e50*/  BSYNC B1 ;  /* 0x0000000000017941 */ /* 0x000fea0003800000 */
.L_x_154:
[----:B-1----:R-:W-:Y:S01]  /*4e60*/  @!P3 IMAD R23, R180, R217, R226 ;  /* 0x000000d9b417b224 */ /* 0x002fe200078e02e2 */
[----:B------:R-:W-:Y:S04]  /*4e70*/  BSSY B1, `(.L_x_156) ;  /* 0x0000006000017945 */ /* 0x000fe80003800000 */
[----:B------:R1:W-:Y:S01]  /*4e80*/  @!P3 STG.E.U8 desc[UR36][R4.64+0x78], R23 ;  /* 0x000078170400b986 */ /* 0x0003e2000c101124 */
[----:B------:R-:W-:Y:S05]  /*4e90*/  @P5 BRA `(.L_x_157) ;  /* 0x00000000000c5947 */ /* 0x000fea0003800000 */
[----:B------:R-:W1:Y:S02]  /*4ea0*/  LDG.E.U8 R218, desc[UR36][R222.64+0x79] ;  /* 0x00007924deda7981 */ /* 0x000e64000c1e1100 */
[----:B-1----:R-:W-:-:S05]  /*4eb0*/  PRMT R23, R218, 0x8880, RZ ;  /* 0x00008880da177816 */ /* 0x002fca00000000ff */
[----:B------:R-:W-:-:S07]  /*4ec0*/  IMAD R226, R23, R216, RZ ;  /* 0x000000d817e27224 */ /* 0x000fce00078e02ff */
.L_x_157:
[----:B------:R-:W-:Y:S05]  /*4ed0*/  BSYNC B1 ;  /* 0x0000000000017941 */ /* 0x000fea0003800000 */
.L_x_156:
[----:B------:R-:W-:Y:S01]  /*4ee0*/  @!P5 IMAD R181, R181, R217, R226 ;  /* 0x000000d9b5b5d224 */ /* 0x000fe200078e02e2 */
[----:B------:R-:W-:Y:S04]  /*4ef0*/  BSSY B1, `(.L_x_158) ;  /* 0x0000006000017945 */ /* 0x000fe80003800000 */
[----:B------:R0:W-:Y:S01]  /*4f00*/  @!P5 STG.E.U8 desc[UR36][R4.64+0x79], R181 ;  /* 0x000079b50400d986 */ /* 0x0001e2000c101124 */
[----:B------:R-:W-:Y:S05]  /*4f10*/  @P2 BRA `(.L_x_159) ;  /* 0x00000000000c2947 */ /* 0x000fea0003800000 */
[----:B------:R-:W1:Y:S02]  /*4f20*/  LDG.E.U8 R218, desc[UR36][R228.64+0x78] ;  /* 0x00007824e4da7981 */ /* 0x000e64000c1e1100 */
[----:B-1----:R-:W-:-:S05]  /*4f30*/  PRMT R23, R218, 0x8880, RZ ;  /* 0x00008880da177816 */ /* 0x002fca00000000ff */
[----:B------:R-:W-:-:S07]  /*4f40*/  IMAD R226, R23, R216, RZ ;  /* 0x000000d817e27224 */ /* 0x000fce00078e02ff */
.L_x_159:
[----:B------:R-:W-:Y:S05]  /*4f50*/  BSYNC B1 ;  /* 0x0000000000017941 */ /* 0x000fea0003800000 */
.L_x_158:
        /* <DEDUP_REMOVED lines=11> */
.L_x_161:
[----:B------:R-:W-:Y:S05]  /*5010*/  BSYNC B1 ;  /* 0x0000000000017941 */ /* 0x000fea0003800000 */
.L_x_160:
[----:B------:R-:W-:Y:S01]  /*5020*/  @!P4 IMAD R183, R183, R217, R226 ;  /* 0x000000d9b7b7c224 */ /* 0x000fe200078e02e2 */
[----:B------:R-:W-:Y:S04]  /*5030*/  BSSY B1, `(.L_x_162) ;  /* 0x0000006000017945 */ /* 0x000fe80003800000 */
[----:B------:R0:W-:Y:S01]  /*5040*/  @!P4 STG.E.U8 desc[UR36][R8.64+0x79], R183 ;  /* 0x000079b70800c986 */ /* 0x0001e2000c101124 */
[----:B------:R-:W-:Y:S05]  /*5050*/  @P3 BRA `(.L_x_163) ;  /* 0x00000000000c3947 */ /* 0x000fea0003800000 */
[----:B------:R-:W1:Y:S02]  /*5060*/  LDG.E.U8 R218, desc[UR36][R222.64+0x80] ;  /* 0x00008024deda7981 */ /* 0x000e64000c1e1100 */
[----:B-1----:R-:W-:-:S05]  /*5070*/  PRMT R23, R218, 0x8880, RZ ;  /* 0x00008880da177816 */ /* 0x002fca00000000ff */
[----:B------:R-:W-:-:S07]  /*5080*/  IMAD R226, R23, R216, RZ ;  /* 0x000000d817e27224 */ /* 0x000fce00078e02ff */
.L_x_163:
[----:B------:R-:W-:Y:S05]  /*5090*/  BSYNC B1 ;  /* 0x0000000000017941 */ /* 0x000fea0003800000 */
.L_x_162:
[----:B-1----:R-:W-:Y:S01]  /*50a0*/  @!P3 IMAD R23, R184, R217, R226 ;  /* 0x000000d9b817b224 */ /* 0x002fe200078e02e2 */
[----:B------:R-:W-:Y:S04]  /*50b0*/  BSSY B1, `(.L_x_164) ;  /* 0x0000006000017945 */ /* 0x000fe80003800000 */
[----:B------:R1:W-:Y:S01]  /*50c0*/  @!P3 STG.E.U8 desc[UR36][R4.64+0x80], R23 ;  /* 0x000080170400b986 */ /* 0x0003e2000c101124 */
[----:B------:R-:W-:Y:S05]  /*50d0*/  @P5 BRA `(.L_x_165) ;  /* 0x00000000000c5947 */ /* 0x000fea0003800000 */
[----:B------:R-:W1:Y:S02]  /*50e0*/  LDG.E.U8 R218, desc[UR36][R222.64+0x81] ;  /* 0x00008124deda7981 */ /* 0x000e64000c1e1100 */
[----:B-1----:R-:W-:-:S05]  /*50f0*/  PRMT R23, R218, 0x8880, RZ ;  /* 0x00008880da177816 */ /* 0x002fca00000000ff */
[----:B------:R-:W-:-:S07]  /*5100*/  IMAD R226, R23, R216, RZ ;  /* 0x000000d817e27224 */ /* 0x000fce00078e02ff */
.L_x_165:
[----:B------:R-:W-:Y:S05]  /*5110*/  BSYNC B1 ;  /* 0x0000000000017941 */ /* 0x000fea0003800000 */
.L_x_164:
[----:B------:R-:W-:Y:S01]  /*5120*/  @!P5 IMAD R185, R185, R217, R226 ;  /* 0x000000d9b9b9d224 */ /* 0x000fe200078e02e2 */
[----:B------:R-:W-:Y:S04]  /*5130*/  BSSY B1, `(.L_x_166) ;  /* 0x0000006000017945 */ /* 0x000fe80003800000 */
[----:B------:R0:W-:Y:S01]  /*5140*/  @!P5 STG.E.U8 desc[UR36][R4.64+0x81], R185 ;  /* 0x000081b90400d986 */ /* 0x0001e2000c101124 */
[----:B------:R-:W-:Y:S05]  /*5150*/  @P2 BRA `(.L_x_167) ;  /* 0x00000000000c2947 */ /* 0x000fea0003800000 */
[----:B------:R-:W1:Y:S02]  /*5160*/  LDG.E.U8 R218, desc[UR36][R228.64+0x80] ;  /* 0x00008024e4da7981 */ /* 0x000e64000c1e1100 */
[----:B-1----:R-:W-:-:S05]  /*5170*/  PRMT R23, R218, 0x8880, RZ ;  /* 0x00008880da177816 */ /* 0x002fca00000000ff */
[----:B------:R-:W-:-:S07]  /*5180*/  IMAD R226, R23, R216, RZ ;  /* 0x000000d817e27224 */ /* 0x000fce00078e02ff */
.L_x_167:
[----:B------:R-:W-:Y:S05]  /*5190*/  BSYNC B1 ;  /* 0x0000000000017941 */ /* 0x000fea0003800000 */
.L_x_166:
        /* <DEDUP_REMOVED lines=11> */
.L_x_169:
[----:B------:R-:W-:Y:S05]  /*5250*/  BSYNC B1 ;  /* 0x0000000000017941 */ /* 0x000fea0003800000 */
.L_x_168:
[----:B------:R-:W-:Y:S01]  /*5260*/  @!P4 IMAD R187, R187, R217, R226 ;  /* 0x000000d9bbbbc224 */ /* 0x000fe200078e02e2 */
[----:B------:R-:W-:Y:S04]  /*5270*/  BSSY B1, `(.L_x_170) ;  /* 0x0000006000017945 */ /* 0x000fe80003800000 */
[----:B------:R0:W-:Y:S01]  /*5280*/  @!P4 STG.E.U8 desc[UR36][R8.64+0x81], R187 ;  /* 0x000081bb0800c986 */ /* 0x0001e2000c101124 */
[----:B------:R-:W-:Y:S05]  /*5290*/  @P3 BRA `(.L_x_171) ;  /* 0x00000000000c3947 */ /* 0x000fea0003800000 */
[----:B------:R-:W1:Y:S02]  /*52a0*/  LDG.E.U8 R218, desc[UR36][R222.64+0x88] ;  /* 0x00008824deda7981 */ /* 0x000e64000c1e1100 */
[----:B-1----:R-:W-:-:S05]  /*52b0*/  PRMT R23, R218, 0x8880, RZ ;  /* 0x00008880da177816 */ /* 0x002fca00000000ff */
[----:B------:R-:W-:-:S07]  /*52c0*/  IMAD R226, R23, R216, RZ ;  /* 0x000000d817e27224 */ /* 0x000fce00078e02ff */
.L_x_171:
[----:B------:R-:W-:Y:S05]  /*52d0*/  BSYNC B1 ;  /* 0x0000000000017941 */ /* 0x000fea0003800000 */
.L_x_170:
[----:B-1----:R-:W-:Y:S01]  /*52e0*/  @!P3 IMAD R23, R188, R217, R226 ;  /* 0x000000d9bc17b224 */ /* 0x002fe200078e02e2 */
[----:B------:R-:W-:Y:S04]  /*52f0*/  BSSY B1, `(.L_x_172) ;  /* 0x0000006000017945 */ /* 0x000fe80003800000 */
[----:B------:R1:W-:Y:S01]  /*5300*/  @!P3 STG.E.U8 desc[UR36][R4.64+0x88], R23 ;  /* 0x000088170400b986 */ /* 0x0003e2000c101124 */
[----:B------:R-:W-:Y:S05]  /*5310*/  @P5 BRA `(.L_x_173) ;  /* 0x00000000000c5947 */ /* 0x000fea0003800000 */
[----:B------:R-:W1:Y:S02]  /*5320*/  LDG.E.U8 R218, desc[UR36][R222.64+0x89] ;  /* 0x00008924deda7981 */ /* 0x000e64000c1e1100 */
[----:B-1----:R-:W-:-:S05]  /*5330*/  PRMT R23, R218, 0x8880, RZ ;  /* 0x00008880da177816 */ /* 0x002fca00000000ff */
[----:B------:R-:W-:-:S07]  /*5340*/  IMAD R226, R23, R216, RZ ;  /* 0x000000d817e27224 */ /* 0x000fce00078e02ff */
.L_x_173:
[----:B------:R-:W-:Y:S05]  /*5350*/  BSYNC B1 ;  /* 0x0000000000017941 */ /* 0x000fea0003800000 */
.L_x_172:
[----:B------:R-:W-:Y:S01]  /*5360*/  @!P5 IMAD R189, R189, R217, R226 ;  /* 0x000000d9bdbdd224 */ /* 0x000fe200078e02e2 */
[----:B------:R-:W-:Y:S04]  /*5370*/  BSSY B1, `(.L_x_174) ;  /* 0x0000006000017945 */ /* 0x000fe80003800000 */
[----:B------:R0:W-:Y:S01]  /*5380*/  @!P5 STG.E.U8 desc[UR36][R4.64+0x89], R189 ;  /* 0x000089bd0400d986 */ /* 0x0001e2000c101124 */
[----:B------:R-:W-:Y:S05]  /*5390*/  @P2 BRA `(.L_x_175) ;  /* 0x00000000000c2947 */ /* 0x000fea0003800000 */
[----:B------:R-:W1:Y:S02]  /*53a0*/  LDG.E.U8 R218, desc[UR36][R228.64+0x88] ;  /* 0x00008824e4da7981 */ /* 0x000e64000c1e1100 */
[----:B-1----:R-:W-:-:S05]  /*53b0*/  PRMT R23, R218, 0x8880, RZ ;  /* 0x00008880da177816 */ /* 0x002fca00000000ff */
[----:B------:R-:W-:-:S07]  /*53c0*/  IMAD R226, R23, R216, RZ ;  /* 0x000000d817e27224 */ /* 0x000fce00078e02ff */
.L_x_175:
[----:B------:R-:W-:Y:S05]  /*53d0*/  BSYNC B1 ;  /* 0x0000000000017941 */ /* 0x000fea0003800000 */
.L_x_174:
        /* <DEDUP_REMOVED lines=11> */
.L_x_177:
[----:B------:R-:W-:Y:S05]  /*5490*/  BSYNC B1 ;  /* 0x0000000000017941 */ /* 0x000fea0003800000 */
.L_x_176:
[----:B------:R-:W-:Y:S01]  /*54a0*/  @!P4 IMAD R191, R191, R217, R226 ;  /* 0x000000d9bfbfc224 */ /* 0x000fe200078e02e2 */
[----:B------:R-:W-:Y:S04]  /*54b0*/  BSSY B1, `(.L_x_178) ;  /* 0x0000006000017945 */ /* 0x000fe80003800000 */
[----:B------:R0:W-:Y:S01]  /*54c0*/  @!P4 STG.E.U8 desc[UR36][R8.64+0x89], R191 ;  /* 0x000089bf0800c986 */ /* 0x0001e2000c101124 */
[----:B------:R-:W-:Y:S05]  /*54d0*/  @P3 BRA `(.L_x_179) ;  /* 0x00000000000c3947 */ /* 0x000fea0003800000 */
[----:B------:R-:W1:Y:S02]  /*54e0*/  LDG.E.U8 R218, desc[UR36][R222.64+0x90] ;  /* 0x00009024deda7981 */ /* 0x000e64000c1e1100 */
[----:B-1----:R-:W-:-:S05]  /*54f0*/  PRMT R23, R218, 0x8880, RZ ;  /* 0x00008880da177816 */ /* 0x002fca00000000ff */
[----:B------:R-:W-:-:S07]  /*5500*/  IMAD R226, R23, R216, RZ ;  /* 0x000000d817e27224 */ /* 0x000fce00078e02ff */
.L_x_179:
[----:B------:R-:W-:Y:S05]  /*5510*/  BSYNC B1 ;  /* 0x0000000000017941 */ /* 0x000fea0003800000 */
.L_x_178:
[----:B-1----:R-:W-:Y:S01]  /*5520*/  @!P3 IMAD R23, R192, R217, R226 ;  /* 0x000000d9c017b224 */ /* 0x002fe200078e02e2 */
[----:B------:R-:W-:Y:S04]  /*5530*/  BSSY B1, `(.L_x_180) ;  /* 0x0000006000017945 */ /* 0x000fe80003800000 */
[----:B------:R1:W-:Y:S01]  /*5540*/  @!P3 STG.E.U8 desc[UR36][R4.64+0x90], R23 ;  /* 0x000090170400b986 */ /* 0x0003e2000c101124 */
[----:B------:R-:W-:Y:S05]  /*5550*/  @P5 BRA `(.L_x_181) ;  /* 0x00000000000c5947 */ /* 0x000fea0003800000 */
[----:B------:R-:W1:Y:S02]  /*5560*/  LDG.E.U8 R218, desc[UR36][R222.64+0x91] ;  /* 0x00009124deda7981 */ /* 0x000e64000c1e1100 */
[----:B-1----:R-:W-:-:S05]  /*5570*/  PRMT R23, R218, 0x8880, RZ ;  /* 0x00008880da177816 */ /* 0x002fca00000000ff */
[----:B------:R-:W-:-:S07]  /*5580*/  IMAD R226, R23, R216, RZ ;  /* 0x000000d817e27224 */ /* 0x000fce00078e02ff */
.L_x_181:
[----:B------:R-:W-:Y:S05]  /*5590*/  BSYNC B1 ;  /* 0x0000000000017941 */ /* 0x000fea0003800000 */
.L_x_180:
[----:B------:R-:W-:Y:S01]  /*55a0*/  @!P5 IMAD R193, R193, R217, R226 ;  /* 0x000000d9c1c1d224 */ /* 0x000fe200078e02e2 */
[----:B------:R-:W-:Y:S04]  /*55b0*/  BSSY B1, `(.L_x_182) ;  /* 0x0000006000017945 */ /* 0x000fe80003800000 */
[----:B------:R0:W-:Y:S01]  /*55c0*/  @!P5 STG.E.U8 desc[UR36][R4.64+0x91], R193 ;  /* 0x000091c10400d986 */ /* 0x0001e2000c101124 */
[----:B------:R-:W-:Y:S05]  /*55d0*/  @P2 BRA `(.L_x_183) ;  /* 0x00000000000c2947 */ /* 0x000fea0003800000 */
[----:B------:R-:W1:Y:S02]  /*55e0*/  LDG.E.U8 R218, desc[UR36][R228.64+0x90] ;  /* 0x00009024e4da7981 */ /* 0x000e64000c1e1100 */
[----:B-1----:R-:W-:-:S05]  /*55f0*/  PRMT R23, R218, 0x8880, RZ ;  /* 0x00008880da177816 */ /* 0x002fca00000000ff */
[----:B------:R-:W-:-:S07]  /*5600*/  IMAD R226, R23, R216, RZ ;  /* 0x000000d817e27224 */ /* 0x000fce00078e02ff */
.L_x_183:
[----:B------:R-:W-:Y:S05]  /*5610*/  BSYNC B1 ;  /* 0x0000000000017941 */ /* 0x000fea0003800000 */
.L_x_182:
        /* <DEDUP_REMOVED lines=11> */
.L_x_185:
[----:B------:R-:W-:Y:S05]  /*56d0*/  BSYNC B1 ;  /* 0x0000000000017941 */ /* 0x000fea0003800000 */
.L_x_184:
[----:B------:R-:W-:Y:S01]  /*56e0*/  @!P4 IMAD R195, R195, R217, R226 ;  /* 0x000000d9c3c3c224 */ /* 0x000fe200078e02e2 */
[----:B------:R-:W-:Y:S04]  /*56f0*/  BSSY B1, `(.L_x_186) ;  /* 0x0000006000017945 */ /* 0x000fe80003800000 */
[----:B------:R0:W-:Y:S01]  /*5700*/  @!P4 STG.E.U8 desc[UR36][R8.64+0x91], R195 ;  /* 0x000091c30800c986 */ /* 0x0001e2000c101124 */
[----:B------:R-:W-:Y:S05]  /*5710*/  @P3 BRA `(.L_x_187) ;  /* 0x00000000000c3947 */ /* 0x000fea0003800000 */
[----:B------:R-:W1:Y:S02]  /*5720*/  LDG.E.U8 R218, desc[UR36][R222.64+0x98] ;  /* 0x00009824deda7981 */ /* 0x000e64000c1e1100 */
[----:B-1----:R-:W-:-:S05]  /*5730*/  PRMT R23, R218, 0x8880, RZ ;  /* 0x00008880da177816 */ /* 0x002fca00000000ff */
[----:B------:R-:W-:-:S07]  /*5740*/  IMAD R226, R23, R216, RZ ;  /* 0x000000d817e27224 */ /* 0x000fce00078e02ff */
.L_x_187:
[----:B------:R-:W-:Y:S05]  /*5750*/  BSYNC B1 ;  /* 0x0000000000017941 */ /* 0x000fea0003800000 */
.L_x_186:
[----:B-1----:R-:W-:Y:S01]  /*5760*/  @!P3 IMAD R23, R196, R217, R226 ;  /* 0x000000d9c417b224 */ /* 0x002fe200078e02e2 */
[----:B------:R-:W-:Y:S04]  /*5770*/  BSSY B1, `(.L_x_188) ;  /* 0x0000006000017945 */ /* 0x000fe80003800000 */
[----:B------:R1:W-:Y:S01]  /*5780*/  @!P3 STG.E.U8 desc[UR36][R4.64+0x98], R23 ;  /* 0x000098170400b986 */ /* 0x0003e2000c101124 */
[----:B------:R-:W-:Y:S05]  /*5790*/  @P5 BRA `(.L_x_189) ;  /* 0x00000000000c5947 */ /* 0x000fea0003800000 */
[----:B------:R-:W1:Y:S02]  /*57a0*/  LDG.E.U8 R218, desc[UR36][R222.64+0x99] ;  /* 0x00009924deda7981 */ /* 0x000e64000c1e1100 */
[----:B-1----:R-:W-:-:S05]  /*57b0*/  PRMT R23, R218, 0x8880, RZ ;  /* 0x00008880da177816 */ /* 0x002fca00000000ff */
[----:B------:R-:W-:-:S07]  /*57c0*/  IMAD R226, R23, R216, RZ ;  /* 0x000000d817e27224 */ /* 0x000fce00078e02ff */
.L_x_189:
[----:B------:R-:W-:Y:S05]  /*57d0*/  BSYNC B1 ;  /* 0x0000000000017941 */ /* 0x000fea0003800000 */
.L_x_188:
[----:B------:R-:W-:Y:S01]  /*57e0*/  @!P5 IMAD R197, R197, R217, R226 ;  /* 0x000000d9c5c5d224 */ /* 0x000fe200078e02e2 */
[----:B------:R-:W-:Y:S04]  /*57f0*/  BSSY B1, `(.L_x_190) ;  /* 0x0000006000017945 */ /* 0x000fe80003800000 */
[----:B------:R0:W-:Y:S01]  /*5800*/  @!P5 STG.E.U8 desc[UR36][R4.64+0x99], R197 ;  /* 0x000099c50400d986 */ /* 0x0001e2000c101124 */
[----:B------:R-:W-:Y:S05]  /*5810*/  @P2 BRA `(.L_x_191) ;  /* 0x00000000000c2947 */ /* 0x000fea0003800000 */
[----:B------:R-:W1:Y:S02]  /*5820*/  LDG.E.U8 R218, desc[UR36][R228.64+0x98] ;  /* 0x00009824e4da7981 */ /* 0x000e64000c1e1100 */
[----:B-1----:R-:W-:-:S05]  /*5830*/  PRMT R23, R218, 0x8880, RZ ;  /* 0x00008880da177816 */ /* 0x002fca00000000ff */
[----:B------:R-:W-:-:S07]  /*5840*/  IMAD R226, R23, R216, RZ ;  /* 0x000000d817e27224 */ /* 0x000fce00078e02ff */
.L_x_191:
[----:B------:R-:W-:Y:S05]  /*5850*/  BSYNC B1 ;  /* 0x0000000000017941 */ /* 0x000fea0003800000 */
.L_x_190:
        /* <DEDUP_REMOVED lines=11> */
.L_x_193:
[----:B------:R-:W-:Y:S05]  /*5910*/  BSYNC B1 ;  /* 0x0000000000017941 */ /* 0x000fea0003800000 */
.L_x_192:
[----:B------:R-:W-:Y:S01]  /*5920*/  @!P4 IMAD R199, R199, R217, R226 ;  /* 0x000000d9c7c7c224 */ /* 0x000fe200078e02e2 */
[----:B------:R-:W-:Y:S04]  /*5930*/  BSSY B1, `(.L_x_194) ;  /* 0x0000006000017945 */ /* 0x000fe80003800000 */
[----:B------:R0:W-:Y:S01]  /*5940*/  @!P4 STG.E.U8 desc[UR36][R8.64+0x99], R199 ;  /* 0x000099c70800c986 */ /* 0x0001e2000c101124 */
[----:B------:R-:W-:Y:S05]  /*5950*/  @P3 BRA `(.L_x_195) ;  /* 0x00000000000c3947 */ /* 0x000fea0003800000 */
[----:B------:R-:W1:Y:S02]  /*5960*/  LDG.E.U8 R218, desc[UR36][R222.64+0xa0] ;  /* 0x0000a024deda7981 */ /* 0x000e64000c1e1100 */
[----:B-1----:R-:W-:-:S05]  /*5970*/  PRMT R23, R218, 0x8880, RZ ;  /* 0x00008880da177816 */ /* 0x002fca00000000ff */
[----:B------:R-:W-:-:S07]  /*5980*/  IMAD R226, R23, R216, RZ ;  /* 0x000000d817e27224 */ /* 0x000fce00078e02ff */
.L_x_195:
[----:B------:R-:W-:Y:S05]  /*5990*/  BSYNC B1 ;  /* 0x0000000000017941 */ /* 0x000fea0003800000 */
.L_x_194:
[----:B-1----:R-:W-:Y:S01]  /*59a0*/  @!P3 IMAD R23, R200, R217, R226 ;  /* 0x000000d9c817b224 */ /* 0x002fe200078e02e2 */
[----:B------:R-:W-:Y:S04]  /*59b0*/  BSSY B1, `(.L_x_196) ;  /* 0x0000006000017945 */ /* 0x000fe80003800000 */
[----:B------:R1:W-:Y:S01]  /*59c0*/  @!P3 STG.E.U8 desc[UR36][R4.64+0xa0], R23 ;  /* 0x0000a0170400b986 */ /* 0x0003e2000c101124 */
[----:B------:R-:W-:Y:S05]  /*59d0*/  @P5 BRA `(.L_x_197) ;  /* 0x00000000000c5947 */ /* 0x000fea0003800000 */
[----:B------:R-:W1:Y:S02]  /*59e0*/  LDG.E.U8 R218, desc[UR36][R222.64+0xa1] ;  /* 0x0000a124deda7981 */ /* 0x000e64000c1e1100 */
[----:B-1----:R-:W-:-:S05]  /*59f0*/  PRMT R23, R218, 0x8880, RZ ;  /* 0x00008880da177816 */ /* 0x002fca00000000ff */
[----:B------:R-:W-:-:S07]  /*5a00*/  IMAD R226, R23, R216, RZ ;  /* 0x000000d817e27224 */ /* 0x000fce00078e02ff */
.L_x_197:
[----:B------:R-:W-:Y:S05]  /*5a10*/  BSYNC B1 ;  /* 0x0000000000017941 */ /* 0x000fea0003800000 */
.L_x_196:
[----:B------:R-:W-:Y:S01]  /*5a20*/  @!P5 IMAD R201, R201, R217, R226 ;  /* 0x000000d9c9c9d224 */ /* 0x000fe200078e02e2 */
[----:B------:R-:W-:Y:S04]  /*5a30*/  BSSY B1, `(.L_x_198) ;  /* 0x0000006000017945 */ /* 0x000fe80003800000 */
[----:B------:R0:W-:Y:S01]  /*5a40*/  @!P5 STG.E.U8 desc[UR36][R4.64+0xa1], R201 ;  /* 0x0000a1c90400d986 */ /* 0x0001e2000c101124 */
[----:B------:R-:W-:Y:S05]  /*5a50*/  @P2 BRA `(.L_x_199) ;  /* 0x00000000000c2947 */ /* 0x000fea0003800000 */
[----:B------:R-:W1:Y:S02]  /*5a60*/  LDG.E.U8 R218, desc[UR36][R228.64+0xa0] ;  /* 0x0000a024e4da7981 */ /* 0x000e64000c1e1100 */
[----:B-1----:R-:W-:-:S05]  /*5a70*/  PRMT R23, R218, 0x8880, RZ ;  /* 0x00008880da177816 */ /* 0x002fca00000000ff */
[----:B------:R-:W-:-:S07]  /*5a80*/  IMAD R226, R23, R216, RZ ;  /* 0x000000d817e27224 */ /* 0x000fce00078e02ff */
.L_x_199:
[----:B------:R-:W-:Y:S05]  /*5a90*/  BSYNC B1 ;  /* 0x0000000000017941 */ /* 0x000fea0003800000 */
.L_x_198:
        /* <DEDUP_REMOVED lines=11> */
.L_x_201:
[----:B------:R-:W-:Y:S05]  /*5b50*/  BSYNC B1 ;  /* 0x0000000000017941 */ /* 0x000fea0003800000 */
.L_x_200:
[----:B------:R-:W-:Y:S01]  /*5b60*/  @!P4 IMAD R203, R203, R217, R226 ;  /* 0x000000d9cbcbc224 */ /* 0x000fe200078e02e2 */
[----:B------:R-:W-:Y:S04]  /*5b70*/  BSSY B1, `(.L_x_202) ;  /* 0x0000006000017945 */ /* 0x000fe80003800000 */
[----:B------:R0:W-:Y:S01]  /*5b80*/  @!P4 STG.E.U8 desc[UR36][R8.64+0xa1], R203 ;  /* 0x0000a1cb0800c986 */ /* 0x0001e2000c101124 */
[----:B------:R-:W-:Y:S05]  /*5b90*/  @P3 BRA `(.L_x_203) ;  /* 0x00000000000c3947 */ /* 0x000fea0003800000 */
[----:B------:R-:W1:Y:S02]  /*5ba0*/  LDG.E.U8 R218, desc[UR36][R222.64+0xa8] ;  /* 0x0000a824deda7981 */ /* 0x000e64000c1e1100 */
[----:B-1----:R-:W-:-:S05]  /*5bb0*/  PRMT R23, R218, 0x8880, RZ ;  /* 0x00008880da177816 */ /* 0x002fca00000000ff */
[----:B------:R-:W-:-:S07]  /*5bc0*/  IMAD R226, R23, R216, RZ ;  /* 0x000000d817e27224 */ /* 0x000fce00078e02ff */
.L_x_203:
[----:B------:R-:W-:Y:S05]  /*5bd0*/  BSYNC B1 ;  /* 0x0000000000017941 */ /* 0x000fea0003800000 */
.L_x_202:
[----:B-1----:R-:W-:Y:S01]  /*5be0*/  @!P3 IMAD R23, R204, R217, R226 ;  /* 0x000000d9cc17b224 */ /* 0x002fe200078e02e2 */
[----:B------:R-:W-:Y:S04]  /*5bf0*/  BSSY B1, `(.L_x_204) ;  /* 0x0000006000017945 */ /* 0x000fe80003800000 */
[----:B------:R1:W-:Y:S01]  /*5c00*/  @!P3 STG.E.U8 desc[UR36][R4.64+0xa8], R23 ;  /* 0x0000a8170400b986 */ /* 0x0003e2000c101124 */
[----:B------:R-:W-:Y:S05]  /*5c10*/  @P5 BRA `(.L_x_205) ;  /* 0x00000000000c5947 */ /* 0x000fea0003800000 */
[----:B------:R-:W1:Y:S02]  /*5c20*/  LDG.E.U8 R218, desc[UR36][R222.64+0xa9] ;  /* 0x0000a924deda7981 */ /* 0x000e64000c1e1100 */
[----:B-1----:R-:W-:-:S05]  /*5c30*/  PRMT R23, R218, 0x8880, RZ ;  /* 0x00008880da177816 */ /* 0x002fca00000000ff */
[----:B------:R-:W-:-:S07]  /*5c40*/  IMAD R226, R23, R216, RZ ;  /* 0x000000d817e27224 */ /* 0x000fce00078e02ff */
.L_x_205:
[----:B------:R-:W-:Y:S05]  /*5c50*/  BSYNC B1 ;  /* 0x0000000000017941 */ /* 0x000fea0003800000 */
.L_x_204:
[----:B------:R-:W-:Y:S01]  /*5c60*/  @!P5 IMAD R205, R205, R217, R226 ;  /* 0x000000d9cdcdd224 */ /* 0x000fe200078e02e2 */
[----:B------:R-:W-:Y:S04]  /*5c70*/  BSSY B1, `(.L_x_206) ;  /* 0x0000006000017945 */ /* 0x000fe80003800000 */
[----:B------:R0:W-:Y:S01]  /*5c80*/  @!P5 STG.E.U8 desc[UR36][R4.64+0xa9], R205 ;  /* 0x0000a9cd0400d986 */ /* 0x0001e2000c101124 */
[----:B------:R-:W-:Y:S05]  /*5c90*/  @P2 BRA `(.L_x_207) ;  /* 0x00000000000c2947 */ /* 0x000fea0003800000 */
[----:B------:R-:W1:Y:S02]  /*5ca0*/  LDG.E.U8 R218, desc[UR36][R228.64+0xa8] ;  /* 0x0000a824e4da7981 */ /* 0x000e64000c1e1100 */
[----:B-1----:R-:W-:-:S05]  /*5cb0*/  PRMT R23, R218, 0x8880, RZ ;  /* 0x00008880da177816 */ /* 0x002fca00000000ff */
[----:B------:R-:W-:-:S07]  /*5cc0*/  IMAD R226, R23, R216, RZ ;  /* 0x000000d817e27224 */ /* 0x000fce00078e02ff */
.L_x_207:
[----:B------:R-:W-:Y:S05]  /*5cd0*/  BSYNC B1 ;  /* 0x0000000000017941 */ /* 0x000fea0003800000 */
.L_x_206:
        /* <DEDUP_REMOVED lines=11> */
.L_x_209:
[----:B------:R-:W-:Y:S05]  /*5d90*/  BSYNC B1 ;  /* 0x0000000000017941 */ /* 0x000fea0003800000 */
.L_x_208:
[----:B------:R-:W-:Y:S01]  /*5da0*/  @!P4 IMAD R207, R207, R217, R226 ;  /* 0x000000d9cfcfc224 */ /* 0x000fe200078e02e2 */
[----:B------:R-:W-:Y:S04]  /*5db0*/  BSSY B1, `(.L_x_210) ;  /* 0x0000006000017945 */ /* 0x000fe80003800000 */
[----:B------:R0:W-:Y:S01]  /*5dc0*/  @!P4 STG.E.U8 desc[UR36][R8.64+0xa9], R207 ;  /* 0x0000a9cf0800c986 */ /* 0x0001e2000c101124 */
[----:B------:R-:W-:Y:S05]  /*5dd0*/  @P3 BRA `(.L_x_211) ;  /* 0x00000000000c3947 */ /* 0x000fea0003800000 */
[----:B------:R-:W1:Y:S02]  /*5de0*/  LDG.E.U8 R218, desc[UR36][R222.64+0xb0] ;  /* 0x0000b024deda7981 */ /* 0x000e64000c1e1100 */
[----:B-1----:R-:W-:-:S05]  /*5df0*/  PRMT R23, R218, 0x8880, RZ ;  /* 0x00008880da177816 */ /* 0x002fca00000000ff */
[----:B------:R-:W-:-:S07]  /*5e00*/  IMAD R226, R23, R216, RZ ;  /* 0x000000d817e27224 */ /* 0x000fce00078e02ff */
.L_x_211:
[----:B------:R-:W-:Y:S05]  /*5e10*/  BSYNC B1 ;  /* 0x0000000000017941 */ /* 0x000fea0003800000 */
.L_x_210:
[----:B-1----:R-:W-:Y:S01]  /*5e20*/  @!P3 IMAD R23, R208, R217, R226 ;  /* 0x000000d9d017b224 */ /* 0x002fe200078e02e2 */
[----:B------:R-:W-:Y:S04]  /*5e30*/  BSSY B1, `(.L_x_212) ;  /* 0x0000006000017945 */ /* 0x000fe80003800000 */
[----:B------:R1:W-:Y:S01]  /*5e40*/  @!P3 STG.E.U8 desc[UR36][R4.64+0xb0], R23 ;  /* 0x0000b0170400b986 */ /* 0x0003e2000c101124 */
[----:B------:R-:W-:Y:S05]  /*5e50*/  @P5 BRA `(.L_x_213) ;  /* 0x00000000000c5947 */ /* 0x000fea0003800000 */
[----:B------:R-:W1:Y:S02]  /*5e60*/  LDG.E.U8 R218, desc[UR36][R222.64+0xb1] ;  /* 0x0000b124deda7981 */ /* 0x000e64000c1e1100 */
[----:B-1----:R-:W-:-:S05]  /*5e70*/  PRMT R23, R218, 0x8880, RZ ;  /* 0x00008880da177816 */ /* 0x002fca00000000ff */
[----:B------:R-:W-:-:S07]  /*5e80*/  IMAD R226, R23, R216, RZ ;  /* 0x000000d817e27224 */ /* 0x000fce00078e02ff */
.L_x_213:
[----:B------:R-:W-:Y:S05]  /*5e90*/  BSYNC B1 ;  /* 0x0000000000017941 */ /* 0x000fea0003800000 */
.L_x_212:
[----:B------:R-:W-:Y:S01]  /*5ea0*/  @!P5 IMAD R209, R209, R217, R226 ;  /* 0x000000d9d1d1d224 */ /* 0x000fe200078e02e2 */
[----:B------:R-:W-:Y:S04]  /*5eb0*/  BSSY B1, `(.L_x_214) ;  /* 0x0000006000017945 */ /* 0x000fe80003800000 */
[----:B------:R0:W-:Y:S01]  /*5ec0*/  @!P5 STG.E.U8 desc[UR36][R4.64+0xb1], R209 ;  /* 0x0000b1d10400d986 */ /* 0x0001e2000c101124 */
[----:B------:R-:W-:Y:S05]  /*5ed0*/  @P2 BRA `(.L_x_215) ;  /* 0x00000000000c2947 */ /* 0x000fea0003800000 */
[----:B------:R-:W1:Y:S02]  /*5ee0*/  LDG.E.U8 R218, desc[UR36][R228.64+0xb0] ;  /* 0x0000b024e4da7981 */ /* 0x000e64000c1e1100 */
[----:B-1----:R-:W-:-:S05]  /*5ef0*/  PRMT R23, R218, 0x8880, RZ ;  /* 0x00008880da177816 */ /* 0x002fca00000000ff */
[----:B------:R-:W-:-:S07]  /*5f00*/  IMAD R226, R23, R216, RZ ;  /* 0x000000d817e27224 */ /* 0x000fce00078e02ff */
.L_x_215:
[----:B------:R-:W-:Y:S05]  /*5f10*/  BSYNC B1 ;  /* 0x0000000000017941 */ /* 0x000fea0003800000 */
.L_x_214:
[C---:B------:R-:W-:Y:S01]  /*5f20*/  ISETP.LT.OR P4, PT, R3.reuse, 0xb2, !P1 ;  /* 0x000000b20300780c */ /* 0x040fe20004f81670 */
[----:B-1----:R-:W-:Y:S01]  /*5f30*/  @!P2 IMAD R23, R210, R217, R226 ;  /* 0x000000d9d217a224 */ /* 0x002fe200078e02e2 */
[----:B------:R-:W-:Y:S01]  /*5f40*/  BSSY B1, `(.L_x_216) ;  /* 0x000000b000017945 */ /* 0x000fe20003800000 */
[C---:B------:R-:W-:Y:S02]  /*5f50*/  ISETP.LT.OR P3, PT, R3.reuse, 0xb9, !P0 ;  /* 0x000000b90300780c */ /* 0x040fe40004761670 */
[----:B------:R-:W-:Y:S01]  /*5f60*/  IADD3 R123, P5, R220, 0x80, RZ ;  /* 0x00000080dc7b7810 */ /* 0x000fe20007fbe0ff */
[----:B------:R1:W-:Y:S01]  /*5f70*/  @!P2 STG.E.U8 desc[UR36][R8.64+0xb0], R23 ;  /* 0x0000b0170800a986 */ /* 0x0003e2000c101124 */
[C---:B------:R-:W-:Y:S02]  /*5f80*/  ISETP.LT.OR P2, PT, R3.reuse, 0xb9, !P1 ;  /* 0x000000b90300780c */ /* 0x040fe40004f41670 */
[C---:B------:R-:W-:Y:S02]  /*5f90*/  ISETP.LT.OR P0, PT, R3.reuse, 0xba, !P0 ;  /* 0x000000ba0300780c */ /* 0x040fe40004701670 */
[----:B------:R-:W-:-:S02]  /*5fa0*/  ISETP.LT.OR P1, PT, R3, 0xba, !P1 ;  /* 0x000000ba0300780c */ /* 0x000fc40004f21670 */
[----:B------:R-:W-:Y:S11]  /*5fb0*/  @P4 BRA `(.L_x_217) ;  /* 0x00000000000c4947 */ /* 0x000ff60003800000 */
[----:B------:R-:W1:Y:S02]  /*5fc0*/  LDG.E.U8 R218, desc[UR36][R228.64+0xb1] ;  /* 0x0000b124e4da7981 */ /* 0x000e64000c1e1100 */
[----:B-1----:R-:W-:-:S05]  /*5fd0*/  PRMT R23, R218, 0x8880, RZ ;  /* 0x00008880da177816 */ /* 0x002fca00000000ff */
[----:B------:R-:W-:-:S07]  /*5fe0*/  IMAD R226, R23, R216, RZ ;  /* 0x000000d817e27224 */ /* 0x000fce00078e02ff */
.L_x_217:
[----:B------:R-:W-:Y:S05]  /*5ff0*/  BSYNC B1 ;  /* 0x0000000000017941 */ /* 0x000fea0003800000 */
.L_x_216:
[----:B------:R-:W-:Y:S01]  /*6000*/  @!P4 IMAD R211, R211, R217, R226 ;  /* 0x000000d9d3d3c224 */ /* 0x000fe200078e02e2 */
[----:B------:R-:W-:Y:S04]  /*6010*/  BSSY B1, `(.L_x_218) ;  /* 0x0000006000017945 */ /* 0x000fe80003800000 */
[----:B------:R0:W-:Y:S01]  /*6020*/  @!P4 STG.E.U8 desc[UR36][R8.64+0xb1], R211 ;  /* 0x0000b1d30800c986 */ /* 0x0001e2000c101124 */
[----:B------:R-:W-:Y:S05]  /*6030*/  @P3 BRA `(.L_x_219) ;  /* 0x00000000000c3947 */ /* 0x000fea0003800000 */
[----:B------:R-:W1:Y:S02]  /*6040*/  LDG.E.U8 R218, desc[UR36][R222.64+0xb8] ;  /* 0x0000b824deda7981 */ /* 0x000e64000c1e1100 */
[----:B-1----:R-:W-:-:S05]  /*6050*/  PRMT R23, R218, 0x8880, RZ ;  /* 0x00008880da177816 */ /* 0x002fca00000000ff */
[----:B------:R-:W-:-:S07]  /*6060*/  IMAD R226, R23, R216, RZ ;  /* 0x000000d817e27224 */ /* 0x000fce00078e02ff */
.L_x_219:
[----:B------:R-:W-:Y:S05]  /*6070*/  BSYNC B1 ;  /* 0x0000000000017941 */ /* 0x000fea0003800000 */
.L_x_218:
[----:B-1----:R-:W-:Y:S01]  /*6080*/  @!P3 IMAD R23, R212, R217, R226 ;  /* 0x000000d9d417b224 */ /* 0x002fe200078e02e2 */
[----:B------:R-:W-:Y:S01]  /*6090*/  BSSY B1, `(.L_x_220) ;  /* 0x0000007000017945 */ /* 0x000fe20003800000 */
[----:B------:R-:W-:-:S03]  /*60a0*/  IMAD.X R221, RZ, RZ, R221, P5 ;  /* 0x000000ffffdd7224 */ /* 0x000fc600028e06dd */
[----:B------:R1:W-:Y:S01]  /*60b0*/  @!P3 STG.E.U8 desc[UR36][R4.64+0xb8], R23 ;  /* 0x0000b8170400b986 */ /* 0x0003e2000c101124 */
[----:B------:R-:W-:Y:S05]  /*60c0*/  @P0 BRA `(.L_x_221) ;  /* 0x00000000000c0947 */ /* 0x000fea0003800000 */
[----:B------:R-:W1:Y:S02]  /*60d0*/  LDG.E.U8 R218, desc[UR36][R222.64+0xb9] ;  /* 0x0000b924deda7981 */ /* 0x000e64000c1e1100 */
[----:B-1----:R-:W-:-:S05]  /*60e0*/  PRMT R23, R218, 0x8880, RZ ;  /* 0x00008880da177816 */ /* 0x002fca00000000ff */
[----:B------:R-:W-:-:S07]  /*60f0*/  IMAD R226, R23, R216, RZ ;  /* 0x000000d817e27224 */ /* 0x000fce00078e02ff */
.L_x_221:
[----:B------:R-:W-:Y:S05]  /*6100*/  BSYNC B1 ;  /* 0x0000000000017941 */ /* 0x000fea0003800000 */
.L_x_220:
[----:B------:R-:W-:Y:S01]  /*6110*/  @!P0 IMAD R213, R213, R217, R226 ;  /* 0x000000d9d5d58224 */ /* 0x000fe200078e02e2 */
[----:B------:R-:W-:Y:S01]  /*6120*/  BSSY B1, `(.L_x_222) ;  /* 0x0000007000017945 */ /* 0x000fe20003800000 */
[----:B------:R-:W-:-:S03]  /*6130*/  IMAD R122, R221, R12, RZ ;  /* 0x0000000cdd7a7224 */ /* 0x000fc600078e02ff */
[----:B------:R0:W-:Y:S01]  /*6140*/  @!P0 STG.E.U8 desc[UR36][R4.64+0xb9], R213 ;  /* 0x0000b9d504008986 */ /* 0x0001e2000c101124 */
[----:B------:R-:W-:Y:S05]  /*6150*/  @P2 BRA `(.L_x_223) ;  /* 0x00000000000c2947 */ /* 0x000fea0003800000 */
[----:B------:R-:W0:Y:S02]  /*6160*/  LDG.E.U8 R218, desc[UR36][R228.64+0xb8] ;  /* 0x0000b824e4da7981 */ /* 0x000e24000c1e1100 */
[----:B012-4-:R-:W-:-:S05]  /*6170*/  PRMT R5, R218, 0x8880, RZ ;  /* 0x00008880da057816 */ /* 0x017fca00000000ff */
[----:B------:R-:W-:-:S07]  /*6180*/  IMAD R226, R5, R216, RZ ;  /* 0x000000d805e27224 */ /* 0x000fce00078e02ff */
.L_x_223:
[----:B------:R-:W-:Y:S05]  /*6190*/  BSYNC B1 ;  /* 0x0000000000017941 */ /* 0x000fea0003800000 */
.L_x_222:
[----:B012-4-:R-:W-:Y:S01]  /*61a0*/  @!P2 IMAD R5, R214, R217, R226 ;  /* 0x000000d9d605a224 */ /* 0x017fe200078e02e2 */
[----:B------:R-:W-:Y:S01]  /*61b0*/  BSSY B1, `(.L_x_224) ;  /* 0x0000009000017945 */ /* 0x000fe20003800000 */
[C---:B------:R-:W-:Y:S02]  /*61c0*/  IMAD R23, R123.reuse, R13, R122 ;  /* 0x0000000d7b177224 */ /* 0x040fe400078e027a */
[CC--:B------:R-:W-:Y:S01]  /*61d0*/  IMAD.WIDE.U32 R120, R123.reuse, R12.reuse, R120 ;  /* 0x0000000c7b787225 */ /* 0x0c0fe200078e0078 */
[----:B------:R0:W-:Y:S03]  /*61e0*/  @!P2 STG.E.U8 desc[UR36][R8.64+0xb8], R5 ;  /* 0x0000b8050800a986 */ /* 0x0001e6000c101124 */
[----:B------:R-:W-:Y:S01]  /*61f0*/  IMAD.WIDE.U32 R12, R123, R12, R224 ;  /* 0x0000000c7b0c7225 */ /* 0x000fe200078e00e0 */
[----:B------:R-:W-:Y:S06]  /*6200*/  @P1 BRA `(.L_x_225) ;  /* 0x00000000000c1947 */ /* 0x000fec0003800000 */
[----:B------:R-:W0:Y:S02]  /*6210*/  LDG.E.U8 R218, desc[UR36][R228.64+0xb9] ;  /* 0x0000b924e4da7981 */ /* 0x000e24000c1e1100 */
[----:B0-----:R-:W-:-:S05]  /*6220*/  PRMT R5, R218, 0x8880, RZ ;  /* 0x00008880da057816 */ /* 0x001fca00000000ff */
[----:B------:R-:W-:-:S07]  /*6230*/  IMAD R226, R5, R216, RZ ;  /* 0x000000d805e27224 */ /* 0x000fce00078e02ff */
.L_x_225:
[----:B------:R-:W-:Y:S05]  /*6240*/  BSYNC B1 ;  /* 0x0000000000017941 */ /* 0x000fea0003800000 */
.L_x_224:
[----:B------:R-:W-:Y:S01]  /*6250*/  @!P1 IMAD R215, R215, R217, R226 ;  /* 0x000000d9d7d79224 */ /* 0x000fe200078e02e2 */
[----:B------:R-:W-:Y:S01]  /*6260*/  ISETP.GE.AND P2, PT, R219, 0x81, PT ;  /* 0x00000081db00780c */ /* 0x000fe20003f46270 */
[----:B------:R-:W-:Y:S01]  /*6270*/  BSSY B1, `(.L_x_226) ;  /* 0x000000c000017945 */ /* 0x000fe20003800000 */
[----:B------:R-:W-:Y:S02]  /*6280*/  IADD3 R4, P5, R12, R14, RZ ;  /* 0x0000000e0c047210 */ /* 0x000fe40007fbe0ff */
[----:B------:R1:W-:Y:S01]  /*6290*/  @!P1 STG.E.U8 desc[UR36][R8.64+0xb9], R215 ;  /* 0x0000b9d708009986 */ /* 0x0003e2000c101124 */
[----:B------:R-:W-:Y:S02]  /*62a0*/  ISETP.LT.OR P1, PT, R3, 0x1, !P2 ;  /* 0x000000010300780c */ /* 0x000fe40005721670 */
[----:B0-----:R-:W-:Y:S02]  /*62b0*/  IADD3.X R5, R15, R13, R23, P5, !PT ;  /* 0x0000000d0f057210 */ /* 0x001fe40002ffe417 */
[----:B------:R-:W-:-:S02]  /*62c0*/  ISETP.GE.AND P0, PT, R219, 0x89, PT ;  /* 0x00000089db00780c */ /* 0x000fc40003f06270 */
[----:B------:R-:W-:Y:S02]  /*62d0*/  IADD3 R14, P4, P3, R20, R14, R120 ;  /* 0x0000000e140e7210 */ /* 0x000fe40007b9e078 */
[----:B------:R-:W-:-:S05]  /*62e0*/  ISETP.LT.OR P5, PT, R3, 0x2, !P2 ;  /* 0x000000020300780c */ /* 0x000fca00057a1670 */
[----:B-1----:R-:W-:Y:S08]  /*62f0*/  @P1 BRA `(.L_x_227) ;  /* 0x00000000000c1947 */ /* 0x002ff00003800000 */
[----:B------:R-:W3:Y:S02]  /*6300*/  LDG.E.U8 R218, desc[UR36][R4.64] ;  /* 0x0000002404da7981 */ /* 0x000ee4000c1e1100 */
[----:B---3--:R-:W-:-:S05]  /*6310*/  PRMT R9, R218, 0x8880, RZ ;  /* 0x00008880da097816 */ /* 0x008fca00000000ff */
[----:B------:R-:W-:-:S07]  /*6320*/  IMAD R226, R9, R216, RZ ;  /* 0x000000d809e27224 */ /* 0x000fce00078e02ff */
.L_x_227:
[----:B------:R-:W-:Y:S05]  /*6330*/  BSYNC B1 ;  /* 0x0000000000017941 */ /* 0x000fea0003800000 */
.L_x_226:
[----:B---3--:R-:W-:Y:S01]  /*6340*/  @!P1 IMAD R9, R24, R217, R226 ;  /* 0x000000d918099224 */ /* 0x008fe200078e02e2 */
[----:B------:R-:W-:Y:S01]  /*6350*/  BSSY B1, `(.L_x_228) ;  /* 0x0000007000017945 */ /* 0x000fe20003800000 */
[----:B------:R-:W-:-:S03]  /*6360*/  IMAD.IADD R120, R23, 0x1, R121 ;  /* 0x0000000117787824 */ /* 0x000fc600078e0279 */
[----:B------:R0:W-:Y:S01]  /*6370*/  @!P1 STG.E.U8 desc[UR36][R6.64], R9 ;  /* 0x0000000906009986 */ /* 0x0001e2000c101124 */
[----:B------:R-:W-:Y:S05]  /*6380*/  @P5 BRA `(.L_x_229) ;  /* 0x00000000000c5947 */ /* 0x000fea0003800000 */
[----:B------:R-:W0:Y:S02]  /*6390*/  LDG.E.U8 R218, desc[UR36][R4.64+0x1] ;  /* 0x0000012404da7981 */ /* 0x000e24000c1e1100 */
[----:B0-----:R-:W-:-:S05]  /*63a0*/  PRMT R9, R218, 0x8880, RZ ;  /* 0x00008880da097816 */ /* 0x001fca00000000ff */
[----:B------:R-:W-:-:S07]  /*63b0*/  IMAD R226, R9, R216, RZ ;  /* 0x000000d809e27224 */ /* 0x000fce00078e02ff */
.L_x_229:
[----:B------:R-:W-:Y:S05]  /*63c0*/  BSYNC B1 ;  /* 0x0000000000017941 */ /* 0x000fea0003800000 */
.L_x_228:
[----:B------:R-:W-:Y:S01]  /*63d0*/  ISETP.LT.OR P1, PT, R3, 0x1, !P0 ;  /* 0x000000010300780c */ /* 0x000fe20004721670 */
[----:B------:R-:W-:Y:S01]  /*63e0*/  @!P5 IMAD R25, R25, R217, R226 ;  /* 0x000000d91919d224 */ /* 0x000fe200078e02e2 */
[----:B------:R-:W-:Y:S01]  /*63f0*/  BSSY B1, `(.L_x_230) ;  /* 0x000000a000017945 */ /* 0x000fe20003800000 */
[----:B------:R-:W-:Y:S02]  /*6400*/  IADD3.X R15, R225, R15, R120, P4, P3 ;  /* 0x0000000fe10f7210 */ /* 0x000fe400027e6478 */
[C---:B------:R-:W-:Y:S01]  /*6410*/  ISETP.LT.OR P4, PT, R3.reuse, 0x2, !P0 ;  /* 0x000000020300780c */ /* 0x040fe20004781670 */
[----:B------:R1:W-:Y:S01]  /*6420*/  @!P5 STG.E.U8 desc[UR36][R6.64+0x1], R25 ;  /* 0x000001190600d986 */ /* 0x0003e2000c101124 */
[C---:B------:R-:W-:Y:S02]  /*6430*/  ISETP.LT.OR P5, PT, R3.reuse, 0x9, !P2 ;  /* 0x000000090300780c */ /* 0x040fe400057a1670 */
[----:B------:R-:W-:-:S04]  /*6440*/  ISETP.LT.OR P3, PT, R3, 0xa, !P2 ;  /* 0x0000000a0300780c */ /* 0x000fc80005761670 */
[----:B------:R-:W-:Y:S09]  /*6450*/  @P1 BRA `(.L_x_231) ;  /* 0x00000000000c1947 */ /* 0x000ff20003800000 */
[----:B------:R-:W0:Y:S02]  /*6460*/  LDG.E.U8 R218, desc[UR36][R14.64] ;  /* 0x000000240eda7981 */ /* 0x000e24000c1e1100 */
[----:B0-----:R-:W-:-:S05]  /*6470*/  PRMT R9, R218, 0x8880, RZ ;  /* 0x00008880da097816 */ /* 0x001fca00000000ff */
[----:B------:R-:W-:-:S07]  /*6480*/  IMAD R226, R9, R216, RZ ;  /* 0x000000d809e27224 */ /* 0x000fce00078e02ff */
.L_x_231:
[----:B------:R-:W-:Y:S05]  /*6490*/  BSYNC B1 ;  /* 0x0000000000017941 */ /* 0x000fea0003800000 */
.L_x_230:
[----:B0-----:R-:W-:Y:S01]  /*64a0*/  @!P1 IMAD R9, R26, R217, R226 ;  /* 0x000000d91a099224 */ /* 0x001fe200078e02e2 */
[----:B------:R-:W-:Y:S04]  /*64b0*/  BSSY B1, `(.L_x_232) ;  /* 0x0000006000017945 */ /* 0x000fe80003800000 */
[----:B------:R0:W-:Y:S01]  /*64c0*/  @!P1 STG.E.U8 desc[UR36][R10.64], R9 ;  /* 0x000000090a009986 */ /* 0x0001e2000c101124 */
[----:B------:R-:W-:Y:S05]  /*64d0*/  @P4 BRA `(.L_x_233) ;  /* 0x00000000000c4947 */ /* 0x000fea0003800000 */
[----:B------:R-:W0:Y:S02]  /*64e0*/  LDG.E.U8 R218, desc[UR36][R14.64+0x1] ;  /* 0x000001240eda7981 */ /* 0x000e24000c1e1100 */
[----:B0-----:R-:W-:-:S05]  /*64f0*/  PRMT R9, R218, 0x8880, RZ ;  /* 0x00008880da097816 */ /* 0x001fca00000000ff */
[----:B------:R-:W-:-:S07]  /*6500*/  IMAD R226, R9, R216, RZ ;  /* 0x000000d809e27224 */ /* 0x000fce00078e02ff */
.L_x_233:
[----:B------:R-:W-:Y:S05]  /*6510*/  BSYNC B1 ;  /* 0x0000000000017941 */ /* 0x000fea0003800000 */
.L_x_232:
[----:B------:R-:W-:Y:S01]  /*6520*/  @!P4 IMAD R27, R27, R217, R226 ;  /* 0x000000d91b1bc224 */ /* 0x000fe200078e02e2 */
[----:B------:R-:W-:Y:S04]  /*6530*/  BSSY B1, `(.L_x_234) ;  /* 0x0000006000017945 */ /* 0x000fe80003800000 */
[----:B------:R2:W-:Y:S01]  /*6540*/  @!P4 STG.E.U8 desc[UR36][R10.64+0x1], R27 ;  /* 0x0000011b0a00c986 */ /* 0x0005e2000c101124 */
[----:B------:R-:W-:Y:S05]  /*6550*/  @P5 BRA `(.L_x_235) ;  /* 0x00000000000c5947 */ /* 0x000fea0003800000 */
[----:B------:R-:W0:Y:S02]  /*6560*/  LDG.E.U8 R218, desc[UR36][R4.64+0x8] ;  /* 0x0000082404da7981 */ /* 0x000e24000c1e1100 */
[----:B0-----:R-:W-:-:S05]  /*6570*/  PRMT R9, R218, 0x8880, RZ ;  /* 0x00008880da097816 */ /* 0x001fca00000000ff */
[----:B------:R-:W-:-:S07]  /*6580*/  IMAD R226, R9, R216, RZ ;  /* 0x000000d809e27224 */ /* 0x000fce00078e02ff */
.L_x_235:
[----:B------:R-:W-:Y:S05]  /*6590*/  BSYNC B1 ;  /* 0x0000000000017941 */ /* 0x000fea0003800000 */
.L_x_234:
[----:B0-----:R-:W-:Y:S01]  /*65a0*/  @!P5 IMAD R9, R28, R217, R226 ;  /* 0x000000d91c09d224 */ /* 0x001fe200078e02e2 */
[----:B------:R-:W-:Y:S04]  /*65b0*/  BSSY B1, `(.L_x_236) ;  /* 0x0000006000017945 */ /* 0x000fe80003800000 */
[----:B------:R0:W-:Y:S01]  /*65c0*/  @!P5 STG.E.U8 desc[UR36][R6.64+0x8], R9 ;  /* 0x000008090600d986 */ /* 0x0001e2000c101124 */
[----:B------:R-:W-:Y:S05]  /*65d0*/  @P3 BRA `(.L_x_237) ;  /* 0x00000000000c3947 */ /* 0x000fea0003800000 */
[----:B------:R-:W0:Y:S02]  /*65e0*/  LDG.E.U8 R218, desc[UR36][R4.64+0x9] ;  /* 0x0000092404da7981 */ /* 0x000e24000c1e1100 */
[----:B0-----:R-:W-:-:S05]  /*65f0*/  PRMT R9, R218, 0x8880, RZ ;  /* 0x00008880da097816 */ /* 0x001fca00000000ff */
[----:B------:R-:W-:-:S07]  /*6600*/  IMAD R226, R9, R216, RZ ;  /* 0x000000d809e27224 */ /* 0x000fce00078e02ff */
.L_x_237:
[----:B------:R-:W-:Y:S05]  /*6610*/  BSYNC B1 ;  /* 0x0000000000017941 */ /* 0x000fea0003800000 */
.L_x_236:
[----:B------:R-:W-:Y:S01]  /*6620*/  ISETP.LT.OR P5, PT, R3, 0x9, !P0 ;  /* 0x000000090300780c */ /* 0x000fe200047a1670 */
[----:B------:R-:W-:Y:S01]  /*6630*/  @!P3 IMAD R29, R29, R217, R226 ;  /* 0x000000d91d1db224 */ /* 0x000fe200078e02e2 */
[----:B------:R-:W-:Y:S01]  /*6640*/  BSSY B1, `(.L_x_238) ;  /* 0x0000009000017945 */ /* 0x000fe20003800000 */
[C---:B------:R-:W-:Y:S02]  /*6650*/  ISETP.LT.OR P4, PT, R3.reuse, 0xa, !P0 ;  /* 0x0000000a0300780c */ /* 0x040fe40004781670 */
[C---:B------:R-:W-:Y:S01]  /*6660*/  ISETP.LT.OR P1, PT, R3.reuse, 0x12, !P2 ;  /* 0x000000120300780c */ /* 0x040fe20005721670 */
[----:B------:R3:W-:Y:S01]  /*6670*/  @!P3 STG.E.U8 desc[UR36][R6.64+0x9], R29 ;  /* 0x0000091d0600b986 */ /* 0x0007e2000c101124 */
[----:B------:R-:W-:-:S06]  /*6680*/  ISETP.LT.OR P3, PT, R3, 0x11, !P2 ;  /* 0x000000110300780c */ /* 0x000fcc0005761670 */
[----:B------:R-:W-:Y:S07]  /*6690*/  @P5 BRA `(.L_x_239) ;  /* 0x00000000000c5947 */ /* 0x000fee0003800000 */
[----:B------:R-:W0:Y:S02]  /*66a0*/  LDG.E.U8 R218, desc[UR36][R14.64+0x8] ;  /* 0x000008240eda7981 */ /* 0x000e24000c1e1100 */
[----:B0-----:R-:W-:-:S05]  /*66b0*/  PRMT R9, R218, 0x8880, RZ ;  /* 0x00008880da097816 */ /* 0x001fca00000000ff */
[----:B------:R-:W-:-:S07]  /*66c0*/  IMAD R226, R9, R216, RZ ;  /* 0x000000d809e27224 */ /* 0x000fce00078e02ff */
.L_x_239:
[----:B------:R-:W-:Y:S05]  /*66d0*/  BSYNC B1 ;  /* 0x0000000000017941 */ /* 0x000fea0003800000 */
.L_x_238:
[----:B0-----:R-:W-:Y:S01]  /*66e0*/  @!P5 IMAD R9, R30, R217, R226 ;  /* 0x000000d91e09d224 */ /* 0x001fe200078e02e2 */
[----:B------:R-:W-:Y:S04]  /*66f0*/  BSSY B1, `(.L_x_240) ;  /* 0x0000006000017945 */ /* 0x000fe80003800000 */
[----:B------:R0:W-:Y:S01]  /*6700*/  @!P5 STG.E.U8 desc[UR36][R10.64+0x8], R9 ;  /* 0x000008090a00d986 */ /* 0x0001e2000c101124 */
[----:B------:R-:W-:Y:S05]  /*6710*/  @P4 BRA `(.L_x_241) ;  /* 0x00000000000c4947 */ /* 0x000fea0003800000 */
[----:B------:R-:W0:Y:S02]  /*6720*/  LDG.E.U8 R218, desc[UR36][R14.64+0x9] ;  /* 0x000009240eda7981 */ /* 0x000e24000c1e1100 */
[----:B0-----:R-:W-:-:S05]  /*6730*/  PRMT R9, R218, 0x8880, RZ ;  /* 0x00008880da097816 */ /* 0x001fca00000000ff */
[----:B------:R-:W-:-:S07]  /*6740*/  IMAD R226, R9, R216, RZ ;  /* 0x000000d809e27224 */ /* 0x000fce00078e02ff */
.L_x_241:
[----:B------:R-:W-:Y:S05]  /*6750*/  BSYNC B1 ;  /* 0x0000000000017941 */ /* 0x000fea0003800000 */
.L_x_240:
[----:B------:R-:W-:Y:S01]  /*6760*/  @!P4 IMAD R31, R31, R217, R226 ;  /* 0x000000d91f1fc224 */ /* 0x000fe200078e02e2 */
[----:B------:R-:W-:Y:S04]  /*6770*/  BSSY B1, `(.L_x_242) ;  /* 0x0000006000017945 */ /* 0x000fe80003800000 */
[----:B------:R4:W-:Y:S01]  /*6780*/  @!P4 STG.E.U8 desc[UR36][R10.64+0x9], R31 ;  /* 0x0000091f0a00c986 */ /* 0x0009e2000c101124 */
[----:B------:R-:W-:Y:S05]  /*6790*/  @P3 BRA `(.L_x_243) ;  /* 0x00000000000c3947 */ /* 0x000fea0003800000 */
[----:B------:R-:W0:Y:S02]  /*67a0*/  LDG.E.U8 R218, desc[UR36][R4.64+0x10] ;  /* 0x0000102404da7981 */ /* 0x000e24000c1e1100 */
[----:B0-----:R-:W-:-:S05]  /*67b0*/  PRMT R9, R218, 0x8880, RZ ;  /* 0x00008880da097816 */ /* 0x001fca00000000ff */
[----:B------:R-:W-:-:S07]  /*67c0*/  IMAD R226, R9, R216, RZ ;  /* 0x000000d809e27224 */ /* 0x000fce00078e02ff */
.L_x_243:
[----:B------:R-:W-:Y:S05]  /*67d0*/  BSYNC B1 ;  /* 0x0000000000017941 */ /* 0x000fea0003800000 */
.L_x_242:
[----:B0-----:R-:W-:Y:S01]  /*67e0*/  @!P3 IMAD R9, R32, R217, R226 ;  /* 0x000000d92009b224 */ /* 0x001fe200078e02e2 */
[----:B------:R-:W-:Y:S04]  /*67f0*/  BSSY B1, `(.L_x_244) ;  /* 0x0000006000017945 */ /* 0x000fe80003800000 */
[----:B------:R0:W-:Y:S01]  /*6800*/  @!P3 STG.E.U8 desc[UR36][R6.64+0x10], R9 ;  /* 0x000010090600b986 */ /* 0x0001e2000c101124 */
[----:B------:R-:W-:Y:S05]  /*6810*/  @P1 BRA `(.L_x_245) ;  /* 0x00000000000c1947 */ /* 0x000fea0003800000 */
[----:B------:R-:W0:Y:S02]  /*6820*/  LDG.E.U8 R218, desc[UR36][R4.64+0x11] ;  /* 0x0000112404da7981 */ /* 0x000e24000c1e1100 */
[----:B0-----:R-:W-:-:S05]  /*6830*/  PRMT R9, R218, 0x8880, RZ ;  /* 0x00008880da097816 */ /* 0x001fca00000000ff */
[----:B------:R-:W-:-:S07]  /*6840*/  IMAD R226, R9, R216, RZ ;  /* 0x000000d809e27224 */ /* 0x000fce00078e02ff */
.L_x_245:
[----:B------:R-:W-:Y:S05]  /*6850*/  BSYNC B1 ;  /* 0x0000000000017941 */ /* 0x000fea0003800000 */
.L_x_244:
        /* <DEDUP_REMOVED lines=11> */
.L_x_247:
[----:B------:R-:W-:Y:S05]  /*6910*/  BSYNC B1 ;  /* 0x0000000000017941 */ /* 0x000fea0003800000 */
.L_x_246:
[----:B0-----:R-:W-:Y:S01]  /*6920*/  @!P4 IMAD R9, R34, R217, R226 ;  /* 0x000000d92209c224 */ /* 0x001fe200078e02e2 */
[----:B------:R-:W-:Y:S04]  /*6930*/  BSSY B1, `(.L_x_248) ;  /* 0x0000006000017945 */ /* 0x000fe80003800000 */
[----:B------:R0:W-:Y:S01]  /*6940*/  @!P4 STG.E.U8 desc[UR36][R10.64+0x10], R9 ;  /* 0x000010090a00c986 */ /* 0x0001e2000c101124 */
[----:B------:R-:W-:Y:S05]  /*6950*/  @P3 BRA `(.L_x_249) ;  /* 0x00000000000c3947 */ /* 0x000fea0003800000 */
[----:B------:R-:W0:Y:S02]  /*6960*/  LDG.E.U8 R218, desc[UR36][R14.64+0x11] ;  /* 0x000011240eda7981 */ /* 0x000e24000c1e1100 */
[----:B0-----:R-:W-:-:S05]  /*6970*/  PRMT R9, R218, 0x8880, RZ ;  /* 0x00008880da097816 */ /* 0x001fca00000000ff */
[----:B------:R-:W-:-:S07]  /*6980*/  IMAD R226, R9, R216, RZ ;  /* 0x000000d809e27224 */ /* 0x000fce00078e02ff */
.L_x_249:
[----:B------:R-:W-:Y:S05]  /*6990*/  BSYNC B1 ;  /* 0x0000000000017941 */ /* 0x000fea0003800000 */
.L_x_248:
[----:B------:R-:W-:Y:S01]  /*69a0*/  @!P3 IMAD R35, R35, R217, R226 ;  /* 0x000000d92323b224 */ /* 0x000fe200078e02e2 */
[----:B------:R-:W-:Y:S04]  /*69b0*/  BSSY B1, `(.L_x_250) ;  /* 0x0000006000017945 */ /* 0x000fe80003800000 */
[----:B------:R0:W-:Y:S01]  /*69c0*/  @!P3 STG.E.U8 desc[UR36][R10.64+0x11], R35 ;  /* 0x000011230a00b986 */ /* 0x0001e2000c101124 */
[----:B------:R-:W-:Y:S05]  /*69d0*/  @P5 BRA `(.L_x_251) ;  /* 0x00000000000c5947 */ /* 0x000fea0003800000 */
[----:B------:R-:W0:Y:S02]  /*69e0*/  LDG.E.U8 R218, desc[UR36][R4.64+0x18] ;  /* 0x0000182404da7981 */ /* 0x000e24000c1e1100 */
[----:B0-----:R-:W-:-:S05]  /*69f0*/  PRMT R9, R218, 0x8880, RZ ;  /* 0x00008880da097816 */ /* 0x001fca00000000ff */
[----:B------:R-:W-:-:S07]  /*6a00*/  IMAD R226, R9, R216, RZ ;  /* 0x000000d809e27224 */ /* 0x000fce00078e02ff */
.L_x_251:
[----:B------:R-:W-:Y:S05]  /*6a10*/  BSYNC B1 ;  /* 0x0000000000017941 */ /* 0x000fea0003800000 */
.L_x_250:
[----:B0-----:R-:W-:Y:S01]  /*6a20*/  @!P5 IMAD R9, R36, R217, R226 ;  /* 0x000000d92409d224 */ /* 0x001fe200078e02e2 */
[----:B------:R-:W-:Y:S04]  /*6a30*/  BSSY B1, `(.L_x_252) ;  /* 0x0000006000017945 */ /* 0x000fe80003800000 */
[----:B------:R0:W-:Y:S01]  /*6a40*/  @!P5 STG.E.U8 desc[UR36][R6.64+0x18], R9 ;  /* 0x000018090600d986 */ /* 0x0001e2000c101124 */
[----:B------:R-:W-:Y:S05]  /*6a50*/  @P1 BRA `(.L_x_253) ;  /* 0x00000000000c1947 */ /* 0x000fea0003800000 */
[----:B------:R-:W0:Y:S02]  /*6a60*/  LDG.E.U8 R218, desc[UR36][R4.64+0x19] ;  /* 0x0000192404da7981 */ /* 0x000e24000c1e1100 */
[----:B0-----:R-:W-:-:S05]  /*6a70*/  PRMT R9, R218, 0x8880, RZ ;  /* 0x00008880da097816 */ /* 0x001fca00000000ff */
[----:B------:R-:W-:-:S07]  /*6a80*/  IMAD R226, R9, R216, RZ ;  /* 0x000000d809e27224 */ /* 0x000fce00078e02ff */
.L_x_253:
[----:B------:R-:W-:Y:S05]  /*6a90*/  BSYNC B1 ;  /* 0x0000000000017941 */ /* 0x000fea0003800000 */
.L_x_252:
        /* <DEDUP_REMOVED lines=11> */
.L_x_255:
[----:B------:R-:W-:Y:S05]  /*6b50*/  BSYNC B1 ;  /* 0x0000000000017941 */ /* 0x000fea0003800000 */
.L_x_254:
[----:B0-----:R-:W-:Y:S01]  /*6b60*/  @!P4 IMAD R9, R38, R217, R226 ;  /* 0x000000d92609c224 */ /* 0x001fe200078e02e2 */
[----:B------:R-:W-:Y:S04]  /*6b70*/  BSSY B1, `(.L_x_256) ;  /* 0x0000006000017945 */ /* 0x000fe80003800000 */
[----:B------:R0:W-:Y:S01]  /*6b80*/  @!P4 STG.E.U8 desc[UR36][R10.64+0x18], R9 ;  /* 0x000018090a00c986 */ /* 0x0001e2000c101124 */
[----:B------:R-:W-:Y:S05]  /*6b90*/  @P3 BRA `(.L_x_257) ;  /* 0x00000000000c3947 */ /* 0x000fea0003800000 */
[----:B------:R-:W0:Y:S02]  /*6ba0*/  LDG.E.U8 R218, desc[UR36][R14.64+0x19] ;  /* 0x000019240eda7981 */ /* 0x000e24000c1e1100 */
[----:B0-----:R-:W-:-:S05]  /*6bb0*/  PRMT R9, R218, 0x8880, RZ ;  /* 0x00008880da097816 */ /* 0x001fca00000000ff */
[----:B------:R-:W-:-:S07]  /*6bc0*/  IMAD R226, R9, R216, RZ ;  /* 0x000000d809e27224 */ /* 0x000fce00078e02ff */
.L_x_257:
[----:B------:R-:W-:Y:S05]  /*6bd0*/  BSYNC B1 ;  /* 0x0000000000017941 */ /* 0x000fea0003800000 */
.L_x_256:
[----:B------:R-:W-:Y:S01]  /*6be0*/  @!P3 IMAD R39, R39, R217, R226 ;  /* 0x000000d92727b224 */ /* 0x000fe200078e02e2 */
[----:B------:R-:W-:Y:S04]  /*6bf0*/  BSSY B1, `(.L_x_258) ;  /* 0x0000006000017945 */ /* 0x000fe80003800000 */
[----:B------:R0:W-:Y:S01]  /*6c00*/  @!P3 STG.E.U8 desc[UR36][R10.64+0x19], R39 ;  /* 0x000019270a00b986 */ /* 0x0001e2000c101124 */
[----:B------:R-:W-:Y:S05]  /*6c10*/  @P5 BRA `(.L_x_259) ;  /* 0x00000000000c5947 */ /* 0x000fea0003800000 */
[----:B------:R-:W0:Y:S02]  /*6c20*/  LDG.E.U8 R218, desc[UR36][R4.64+0x20] ;  /* 0x0000202404da7981 */ /* 0x000e24000c1e1100 */
[----:B0-----:R-:W-:-:S05]  /*6c30*/  PRMT R9, R218, 0x8880, RZ ;  /* 0x00008880da097816 */ /* 0x001fca00000000ff */
[----:B------:R-:W-:-:S07]  /*6c40*/  IMAD R226, R9, R216, RZ ;  /* 0x000000d809e27224 */ /* 0x000fce00078e02ff */
.L_x_259:
[----:B------:R-:W-:Y:S05]  /*6c50*/  BSYNC B1 ;  /* 0x0000000000017941 */ /* 0x000fea0003800000 */
.L_x_258:
[----:B0-----:R-:W-:Y:S01]  /*6c60*/  @!P5 IMAD R9, R40, R217, R226 ;  /* 0x000000d92809d224 */ /* 0x001fe200078e02e2 */
[----:B------:R-:W-:Y:S04]  /*6c70*/  BSSY B1, `(.L_x_260) ;  /* 0x0000006000017945 */ /* 0x000fe80003800000 */
[----:B------:R0:W-:Y:S01]  /*6c80*/  @!P5 STG.E.U8 desc[UR36][R6.64+0x20], R9 ;  /* 0x000020090600d986 */ /* 0x0001e2000c101124 */
[----:B------:R-:W-:Y:S05]  /*6c90*/  @P1 BRA `(.L_x_261) ;  /* 0x00000000000c1947 */ /* 0x000fea0003800000 */
[----:B------:R-:W0:Y:S02]  /*6ca0*/  LDG.E.U8 R218, desc[UR36][R4.64+0x21] ;  /* 0x0000212404da7981 */ /* 0x000e24000c1e1100 */
[----:B0-----:R-:W-:-:S05]  /*6cb0*/  PRMT R9, R218, 0x8880, RZ ;  /* 0x00008880da097816 */ /* 0x001fca00000000ff */
[----:B------:R-:W-:-:S07]  /*6cc0*/  IMAD R226, R9, R216, RZ ;  /* 0x000000d809e27224 */ /* 0x000fce00078e02ff */
.L_x_261:
[----:B------:R-:W-:Y:S05]  /*6cd0*/  BSYNC B1 ;  /* 0x0000000000017941 */ /* 0x000fea0003800000 */
.L_x_260:
        /* <DEDUP_REMOVED lines=11> */
.L_x_263:
[----:B------:R-:W-:Y:S05]  /*6d90*/  BSYNC B1 ;  /* 0x0000000000017941 */ /* 0x000fea0003800000 */
.L_x_262:
[----:B0-----:R-:W-:Y:S01]  /*6da0*/  @!P4 IMAD R9, R42, R217, R226 ;  /* 0x000000d92a09c224 */ /* 0x001fe200078e02e2 */
[----:B------:R-:W-:Y:S04]  /*6db0*/  BSSY B1, `(.L_x_264) ;  /* 0x0000006000017945 */ /* 0x000fe80003800000 */
[----:B------:R0:W-:Y:S01]  /*6dc0*/  @!P4 STG.E.U8 desc[UR36][R10.64+0x20], R9 ;  /* 0x000020090a00c986 */ /* 0x0001e2000c101124 */
[----:B------:R-:W-:Y:S05]  /*6dd0*/  @P3 BRA `(.L_x_265) ;  /* 0x00000000000c3947 */ /* 0x000fea0003800000 */
[----:B------:R-:W0:Y:S02]  /*6de0*/  LDG.E.U8 R218, desc[UR36][R14.64+0x21] ;  /* 0x000021240eda7981 */ /* 0x000e24000c1e1100 */
[----:B0-----:R-:W-:-:S05]  /*6df0*/  PRMT R9, R218, 0x8880, RZ ;  /* 0x00008880da097816 */ /* 0x001fca00000000ff */
[----:B------:R-:W-:-:S07]  /*6e00*/  IMAD R226, R9, R216, RZ ;  /* 0x000000d809e27224 */ /* 0x000fce00078e02ff */
.L_x_265:
[----:B------:R-:W-:Y:S05]  /*6e10*/  BSYNC B1 ;  /* 0x0000000000017941 */ /* 0x000fea0003800000 */
.L_x_264:
[----:B------:R-:W-:Y:S01]  /*6e20*/  @!P3 IMAD R43, R43, R217, R226 ;  /* 0x000000d92b2bb224 */ /* 0x000fe200078e02e2 */
[----:B------:R-:W-:Y:S04]  /*6e30*/  BSSY B1, `(.L_x_266) ;  /* 0x0000006000017945 */ /* 0x000fe80003800000 */
[----:B------:R0:W-:Y:S01]  /*6e40*/  @!P3 STG.E.U8 desc[UR36][R10.64+0x21], R43 ;  /* 0x0000212b0a00b986 */ /* 0x0001e2000c101124 */
[----:B------:R-:W-:Y:S05]  /*6e50*/  @P5 BRA `(.L_x_267) ;  /* 0x00000000000c5947 */ /* 0x000fea0003800000 */
[----:B------:R-:W0:Y:S02]  /*6e60*/  LDG.E.U8 R218, desc[UR36][R4.64+0x28] ;  /* 0x0000282404da7981 */ /* 0x000e24000c1e1100 */
[----:B0-----:R-:W-:-:S05]  /*6e70*/  PRMT R9, R218, 0x8880, RZ ;  /* 0x00008880da097816 */ /* 0x001fca00000000ff */
[----:B------:R-:W-:-:S07]  /*6e80*/  IMAD R226, R9, R216, RZ ;  /* 0x000000d809e27224 */ /* 0x000fce00078e02ff */
.L_x_267:
[----:B------:R-:W-:Y:S05]  /*6e90*/  BSYNC B1 ;  /* 0x0000000000017941 */ /* 0x000fea0003800000 */
.L_x_266:
[----:B0-----:R-:W-:Y:S01]  /*6ea0*/  @!P5 IMAD R9, R44, R217, R226 ;  /* 0x000000d92c09d224 */ /* 0x001fe200078e02e2 */
[----:B------:R-:W-:Y:S04]  /*6eb0*/  BSSY B1, `(.L_x_268) ;  /* 0x0000006000017945 */ /* 0x000fe80003800000 */
[----:B------:R0:W-:Y:S01]  /*6ec0*/  @!P5 STG.E.U8 desc[UR36][R6.64+0x28], R9 ;  /* 0x000028090600d986 */ /* 0x0001e2000c101124 */
[----:B------:R-:W-:Y:S05]  /*6ed0*/  @P1 BRA `(.L_x_269) ;  /* 0x00000000000c1947 */ /* 0x000fea0003800000 */
[----:B------:R-:W0:Y:S02]  /*6ee0*/  LDG.E.U8 R218, desc[UR36][R4.64+0x29] ;  /* 0x0000292404da7981 */ /* 0x000e24000c1e1100 */
[----:B0-----:R-:W-:-:S05]  /*6ef0*/  PRMT R9, R218, 0x8880, RZ ;  /* 0x00008880da097816 */ /* 0x001fca00000000ff */
[----:B------:R-:W-:-:S07]  /*6f00*/  IMAD R226, R9, R216, RZ ;  /* 0x000000d809e27224 */ /* 0x000fce00078e02ff */
.L_x_269:
[----:B------:R-:W-:Y:S05]  /*6f10*/  BSYNC B1 ;  /* 0x0000000000017941 */ /* 0x000fea0003800000 */
.L_x_268:
        /* <DEDUP_REMOVED lines=11> */
.L_x_271:
[----:B------:R-:W-:Y:S05]  /*6fd0*/  BSYNC B1 ;  /* 0x0000000000017941 */ /* 0x000fea0003800000 */
.L_x_270:
[----:B0-----:R-:W-:Y:S01]  /*6fe0*/  @!P4 IMAD R9, R46, R217, R226 ;  /* 0x000000d92e09c224 */ /* 0x001fe200078e02e2 */
[----:B------:R-:W-:Y:S04]  /*6ff0*/  BSSY B1, `(.L_x_272) ;  /* 0x0000006000017945 */ /* 0x000fe80003800000 */
[----:B------:R0:W-:Y:S01]  /*7000*/  @!P4 STG.E.U8 desc[UR36][R10.64+0x28], R9 ;  /* 0x000028090a00c986 */ /* 0x0001e2000c101124 */
[----:B------:R-:W-:Y:S05]  /*7010*/  @P3 BRA `(.L_x_273) ;  /* 0x00000000000c3947 */ /* 0x000fea0003800000 */
[----:B------:R-:W0:Y:S02]  /*7020*/  LDG.E.U8 R218, desc[UR36][R14.64+0x29] ;  /* 0x000029240eda7981 */ /* 0x000e24000c1e1100 */
[----:B0-----:R-:W-:-:S05]  /*7030*/  PRMT R9, R218, 0x8880, RZ ;  /* 0x00008880da097816 */ /* 0x001fca00000000ff */
[----:B------:R-:W-:-:S07]  /*7040*/  IMAD R226, R9, R216, RZ ;  /* 0x000000d809e27224 */ /* 0x000fce00078e02ff */
.L_x_273:
[----:B------:R-:W-:Y:S05]  /*7050*/  BSYNC B1 ;  /* 0x0000000000017941 */ /* 0x000fea0003800000 */
.L_x_272:
[----:B------:R-:W-:Y:S01]  /*7060*/  @!P3 IMAD R47, R47, R217, R226 ;  /* 0x000000d92f2fb224 */ /* 0x000fe200078e02e2 */
[----:B------:R-:W-:Y:S04]  /*7070*/  BSSY B1, `(.L_x_274) ;  /* 0x0000006000017945 */ /* 0x000fe80003800000 */
[----:B------:R0:W-:Y:S01]  /*7080*/  @!P3 STG.E.U8 desc[UR36][R10.64+0x29], R47 ;  /* 0x0000292f0a00b986 */ /* 0x0001e2000c101124 */
[----:B------:R-:W-:Y:S05]  /*7090*/  @P5 BRA `(.L_x_275) ;  /* 0x00000000000c5947 */ /* 0x000fea0003800000 */
[----:B------:R-:W0:Y:S02]  /*70a0*/  LDG.E.U8 R218, desc[UR36][R4.64+0x30] ;  /* 0x0000302404da7981 */ /* 0x000e24000c1e1100 */
[----:B0-----:R-:W-:-:S05]  /*70b0*/  PRMT R9, R218, 0x8880, RZ ;  /* 0x00008880da097816 */ /* 0x001fca00000000ff */
[----:B------:R-:W-:-:S07]  /*70c0*/  IMAD R226, R9, R216, RZ ;  /* 0x000000d809e27224 */ /* 0x000fce00078e02ff */
.L_x_275:
[----:B------:R-:W-:Y:S05]  /*70d0*/  BSYNC B1 ;  /* 0x0000000000017941 */ /* 0x000fea0003800000 */
.L_x_274:
[----:B0-----:R-:W-:Y:S01]  /*70e0*/  @!P5 IMAD R9, R48, R217, R226 ;  /* 0x000000d93009d224 */ /* 0x001fe200078e02e2 */
[----:B------:R-:W-:Y:S04]  /*70f0*/  BSSY B1, `(.L_x_276) ;  /* 0x0000006000017945 */ /* 0x000fe80003800000 */
[----:B------:R0:W-:Y:S01]  /*7100*/  @!P5 STG.E.U8 desc[UR36][R6.64+0x30], R9 ;  /* 0x000030090600d986 */ /* 0x0001e2000c101124 */
[----:B------:R-:W-:Y:S05]  /*7110*/  @P1 BRA `(.L_x_277) ;  /* 0x00000000000c1947 */ /* 0x000fea0003800000 */
[----:B------:R-:W0:Y:S02]  /*7120*/  LDG.E.U8 R218, desc[UR36][R4.64+0x31] ;  /* 0x0000312404da7981 */ /* 0x000e24000c1e1100 */
[----:B0-----:R-:W-:-:S05]  /*7130*/  PRMT R9, R218, 0x8880, RZ ;  /* 0x00008880da097816 */ /* 0x001fca00000000ff */
[----:B------:R-:W-:-:S07]  /*7140*/  IMAD R226, R9, R216, RZ ;  /* 0x000000d809e27224 */ /* 0x000fce00078e02ff */
.L_x_277:
[----:B------:R-:W-:Y:S05]  /*7150*/  BSYNC B1 ;  /* 0x0000000000017941 */ /* 0x000fea0003800000 */
.L_x_276:
        /* <DEDUP_REMOVED lines=11> */
.L_x_279:
[----:B------:R-:W-:Y:S05]  /*7210*/  BSYNC B1 ;  /* 0x0000000000017941 */ /* 0x000fea0003800000 */
.L_x_278:
[----:B0-----:R-:W-:Y:S01]  /*7220*/  @!P4 IMAD R9, R50, R217, R226 ;  /* 0x000000d93209c224 */ /* 0x001fe200078e02e2 */
[----:B------:R-:W-:Y:S04]  /*7230*/  BSSY B1, `(.L_x_280) ;  /* 0x0000006000017945 */ /* 0x000fe80003800000 */
[----:B------:R0:W-:Y:S01]  /*7240*/  @!P4 STG.E.U8 desc[UR36][R10.64+0x30], R9 ;  /* 0x000030090a00c986 */ /* 0x0001e2000c101124 */
[----:B------:R-:W-:Y:S05]  /*7250*/  @P3 BRA `(.L_x_281) ;  /* 0x00000000000c3947 */ /* 0x000fea0003800000 */
[----:B------:R-:W0:Y:S02]  /*7260*/  LDG.E.U8 R218, desc[UR36][R14.64+0x31] ;  /* 0x000031240eda7981 */ /* 0x000e24000c1e1100 */
[----:B0-----:R-:W-:-:S05]  /*7270*/  PRMT R9, R218, 0x8880, RZ ;  /* 0x00008880da097816 */ /* 0x001fca00000000ff */
[----:B------:R-:W-:-:S07]  /*7280*/  IMAD R226, R9, R216, RZ ;  /* 0x000000d809e27224 */ /* 0x000fce00078e02ff */
.L_x_281:
[----:B------:R-:W-:Y:S05]  /*7290*/  BSYNC B1 ;  /* 0x0000000000017941 */ /* 0x000fea0003800000 */
.L_x_280:
[----:B------:R-:W-:Y:S01]  /*72a0*/  @!P3 IMAD R51, R51, R217, R226 ;  /* 0x000000d93333b224 */ /* 0x000fe200078e02e2 */
[----:B------:R-:W-:Y:S04]  /*72b0*/  BSSY B1, `(.L_x_282) ;  /* 0x0000006000017945 */ /* 0x000fe80003800000 */
[----:B------:R0:W-:Y:S01]  /*72c0*/  @!P3 STG.E.U8 desc[UR36][R10.64+0x31], R51 ;  /* 0x000031330a00b986 */ /* 0x0001e2000c101124 */
[----:B------:R-:W-:Y:S05]  /*72d0*/  @P5 BRA `(.L_x_283) ;  /* 0x00000000000c5947 */ /* 0x000fea0003800000 */
[----:B------:R-:W0:Y:S02]  /*72e0*/  LDG.E.U8 R218, desc[UR36][R4.64+0x38] ;  /* 0x0000382404da7981 */ /* 0x000e24000c1e1100 */
[----:B0-----:R-:W-:-:S05]  /*72f0*/  PRMT R9, R218, 0x8880, RZ ;  /* 0x00008880da097816 */ /* 0x001fca00000000ff */
[----:B------:R-:W-:-:S07]  /*7300*/  IMAD R226, R9, R216, RZ ;  /* 0x000000d809e27224 */ /* 0x000fce00078e02ff */
.L_x_283:
[----:B------:R-:W-:Y:S05]  /*7310*/  BSYNC B1 ;  /* 0x0000000000017941 */ /* 0x000fea0003800000 */
.L_x_282:
[----:B0-----:R-:W-:Y:S01]  /*7320*/  @!P5 IMAD R9, R52, R217, R226 ;  /* 0x000000d93409d224 */ /* 0x001fe200078e02e2 */
[----:B------:R-:W-:Y:S04]  /*7330*/  BSSY B1, `(.L_x_284) ;  /* 0x0000006000017945 */ /* 0x000fe80003800000 */
[----:B------:R0:W-:Y:S01]  /*7340*/  @!P5 STG.E.U8 desc[UR36][R6.64+0x38], R9 ;  /* 0x000038090600d986 */ /* 0x0001e2000c101124 */
[----:B------:R-:W-:Y:S05]  /*7350*/  @P1 BRA `(.L_x_285) ;  /* 0x00000000000c1947 */ /* 0x000fea0003800000 */
[----:B------:R-:W0:Y:S02]  /*7360*/  LDG.E.U8 R218, desc[UR36][R4.64+0x39] ;  /* 0x0000392404da7981 */ /* 0x000e24000c1e1100 */
[----:B0-----:R-:W-:-:S05]  /*7370*/  PRMT R9, R218, 0x8880, RZ ;  /* 0x00008880da097816 */ /* 0x001fca00000000ff */
[----:B------:R-:W-:-:S07]  /*7380*/  IMAD R226, R9, R216, RZ ;  /* 0x000000d809e27224 */ /* 0x000fce00078e02ff */
.L_x_285:
[----:B------:R-:W-:Y:S05]  /*7390*/  BSYNC B1 ;  /* 0x0000000000017941 */ /* 0x000fea0003800000 */
.L_x_284:
        /* <DEDUP_REMOVED lines=11> */
.L_x_287:
[----:B------:R-:W-:Y:S05]  /*7450*/  BSYNC B1 ;  /* 0x0000000000017941 */ /* 0x000fea0003800000 */
.L_x_286:
[----:B0-----:R-:W-:Y:S01]  /*7460*/  @!P4 IMAD R9, R54, R217, R226 ;  /* 0x000000d93609c224 */ /* 0x001fe200078e02e2 */
[----:B------:R-:W-:Y:S04]  /*7470*/  BSSY B1, `(.L_x_288) ;  /* 0x0000006000017945 */ /* 0x000fe80003800000 */
[----:B------:R0:W-:Y:S01]  /*7480*/  @!P4 STG.E.U8 desc[UR36][R10.64+0x38], R9 ;  /* 0x000038090a00c986 */ /* 0x0001e2000c101124 */
[----:B------:R-:W-:Y:S05]  /*7490*/  @P3 BRA `(.L_x_289) ;  /* 0x00000000000c3947 */ /* 0x000fea0003800000 */
[----:B------:R-:W0:Y:S02]  /*74a0*/  LDG.E.U8 R218, desc[UR36][R14.64+0x39] ;  /* 0x000039240eda7981 */ /* 0x000e24000c1e1100 */
[----:B0-----:R-:W-:-:S05]  /*74b0*/  PRMT R9, R218, 0x8880, RZ ;  /* 0x00008880da097816 */ /* 0x001fca00000000ff */
[----:B------:R-:W-:-:S07]  /*74c0*/  IMAD R226, R9, R216, RZ ;  /* 0x000000d809e27224 */ /* 0x000fce00078e02ff */
.L_x_289:
[----:B------:R-:W-:Y:S05]  /*74d0*/  BSYNC B1 ;  /* 0x0000000000017941 */ /* 0x000fea0003800000 */
.L_x_288:
[----:B------:R-:W-:Y:S01]  /*74e0*/  @!P3 IMAD R55, R55, R217, R226 ;  /* 0x000000d93737b224 */ /* 0x000fe200078e02e2 */
[----:B------:R-:W-:Y:S04]  /*74f0*/  BSSY B1, `(.L_x_290) ;  /* 0x0000006000017945 */ /* 0x000fe80003800000 */
[----:B------:R0:W-:Y:S01]  /*7500*/  @!P3 STG.E.U8 desc[UR36][R10.64+0x39], R55 ;  /* 0x000039370a00b986 */ /* 0x0001e2000c101124 */
[----:B------:R-:W-:Y:S05]  /*7510*/  @P5 BRA `(.L_x_291) ;  /* 0x00000000000c5947 */ /* 0x000fea0003800000 */
[----:B------:R-:W0:Y:S02]  /*7520*/  LDG.E.U8 R218, desc[UR36][R4.64+0x40] ;  /* 0x0000402404da7981 */ /* 0x000e24000c1e1100 */
[----:B0-----:R-:W-:-:S05]  /*7530*/  PRMT R9, R218, 0x8880, RZ ;  /* 0x00008880da097816 */ /* 0x001fca00000000ff */
[----:B------:R-:W-:-:S07]  /*7540*/  IMAD R226, R9, R216, RZ ;  /* 0x000000d809e27224 */ /* 0x000fce00078e02ff */
.L_x_291:
[----:B------:R-:W-:Y:S05]  /*7550*/  BSYNC B1 ;  /* 0x0000000000017941 */ /* 0x000fea0003800000 */
.L_x_290:
[----:B0-----:R-:W-:Y:S01]  /*7560*/  @!P5 IMAD R9, R56, R217, R226 ;  /* 0x000000d93809d224 */ /* 0x001fe200078e02e2 */
[----:B------:R-:W-:Y:S04]  /*7570*/  BSSY B1, `(.L_x_292) ;  /* 0x0000006000017945 */ /* 0x000fe80003800000 */
[----:B------:R0:W-:Y:S01]  /*7580*/  @!P5 STG.E.U8 desc[UR36][R6.64+0x40], R9 ;  /* 0x000040090600d986 */ /* 0x0001e2000c101124 */
[----:B------:R-:W-:Y:S05]  /*7590*/  @P1 BRA `(.L_x_293) ;  /* 0x00000000000c1947 */ /* 0x000fea0003800000 */
[----:B------:R-:W0:Y:S02]  /*75a0*/  LDG.E.U8 R218, desc[UR36][R4.64+0x41] ;  /* 0x0000412404da7981 */ /* 0x000e24000c1e1100 */
[----:B0-----:R-:W-:-:S05]  /*75b0*/  PRMT R9, R218, 0x8880, RZ ;  /* 0x00008880da097816 */ /* 0x001fca00000000ff */
[----:B------:R-:W-:-:S07]  /*75c0*/  IMAD R226, R9, R216, RZ ;  /* 0x000000d809e27224 */ /* 0x000fce00078e02ff */
.L_x_293:
[----:B------:R-:W-:Y:S05]  /*75d0*/  BSYNC B1 ;  /* 0x0000000000017941 */ /* 0x000fea0003800000 */
.L_x_292:
        /* <DEDUP_REMOVED lines=11> */
.L_x_295:
[----:B------:R-:W-:Y:S05]  /*7690*/  BSYNC B1 ;  /* 0x0000000000017941 */ /* 0x000fea0003800000 */
.L_x_294:
[----:B0-----:R-:W-:Y:S01]  /*76a0*/  @!P4 IMAD R9, R58, R217, R226 ;  /* 0x000000d93a09c224 */ /* 0x001fe200078e02e2 */
[----:B------:R-:W-:Y:S04]  /*76b0*/  BSSY B1, `(.L_x_296) ;  /* 0x0000006000017945 */ /* 0x000fe80003800000 */
[----:B------:R0:W-:Y:S01]  /*76c0*/  @!P4 STG.E.U8 desc[UR36][R10.64+0x40], R9 ;  /* 0x000040090a00c986 */ /* 0x0001e2000c101124 */
[----:B------:R-:W-:Y:S05]  /*76d0*/  @P3 BRA `(.L_x_297) ;  /* 0x00000000000c3947 */ /* 0x000fea0003800000 */
[----:B------:R-:W0:Y:S02]  /*76e0*/  LDG.E.U8 R218, desc[UR36][R14.64+0x41] ;  /* 0x000041240eda7981 */ /* 0x000e24000c1e1100 */
[----:B0-----:R-:W-:-:S05]  /*76f0*/  PRMT R9, R218, 0x8880, RZ ;  /* 0x00008880da097816 */ /* 0x001fca00000000ff */
[----:B------:R-:W-:-:S07]  /*7700*/  IMAD R226, R9, R216, RZ ;  /* 0x000000d809e27224 */ /* 0x000fce00078e02ff */
.L_x_297:
[----:B------:R-:W-:Y:S05]  /*7710*/  BSYNC B1 ;  /* 0x0000000000017941 */ /* 0x000fea0003800000 */
.L_x_296:
[----:B------:R-:W-:Y:S01]  /*7720*/  @!P3 IMAD R59, R59, R217, R226 ;  /* 0x000000d93b3bb224 */ /* 0x000fe200078e02e2 */
[----:B------:R-:W-:Y:S04]  /*7730*/  BSSY B1, `(.L_x_298) ;  /* 0x0000006000017945 */ /* 0x000fe80003800000 */
[----:B------:R0:W-:Y:S01]  /*7740*/  @!P3 STG.E.U8 desc[UR36][R10.64+0x41], R59 ;  /* 0x0000413b0a00b986 */ /* 0x0001e2000c101124 */
[----:B------:R-:W-:Y:S05]  /*7750*/  @P5 BRA `(.L_x_299) ;  /* 0x00000000000c5947 */ /* 0x000fea0003800000 */
[----:B------:R-:W0:Y:S02]  /*7760*/  LDG.E.U8 R218, desc[UR36][R4.64+0x48] ;  /* 0x0000482404da7981 */ /* 0x000e24000c1e1100 */
[----:B0-----:R-:W-:-:S05]  /*7770*/  PRMT R9, R218, 0x8880, RZ ;  /* 0x00008880da097816 */ /* 0x001fca00000000ff */
[----:B------:R-:W-:-:S07]  /*7780*/  IMAD R226, R9, R216, RZ ;  /* 0x000000d809e27224 */ /* 0x000fce00078e02ff */
.L_x_299:
[----:B------:R-:W-:Y:S05]  /*7790*/  BSYNC B1 ;  /* 0x0000000000017941 */ /* 0x000fea0003800000 */
.L_x_298:
[----:B0-----:R-:W-:Y:S01]  /*77a0*/  @!P5 IMAD R9, R60, R217, R226 ;  /* 0x000000d93c09d224 */ /* 0x001fe200078e02e2 */
[----:B------:R-:W-:Y:S04]  /*77b0*/  BSSY B1, `(.L_x_300) ;  /* 0x0000006000017945 */ /* 0x000fe80003800000 */
[----:B------:R0:W-:Y:S01]  /*77c0*/  @!P5 STG.E.U8 desc[UR36][R6.64+0x48], R9 ;  /* 0x000048090600d986 */ /* 0x0001e2000c101124 */
[----:B------:R-:W-:Y:S05]  /*77d0*/  @P1 BRA `(.L_x_301) ;  /* 0x00000000000c1947 */ /* 0x000fea0003800000 */
[----:B------:R-:W0:Y:S02]  /*77e0*/  LDG.E.U8 R218, desc[UR36][R4.64+0x49] ;  /* 0x0000492404da7981 */ /* 0x000e24000c1e1100 */
[----:B0-----:R-:W-:-:S05]  /*77f0*/  PRMT R9, R218, 0x8880, RZ ;  /* 0x00008880da097816 */ /* 0x001fca00000000ff */
[----:B------:R-:W-:-:S07]  /*7800*/  IMAD R226, R9, R216, RZ ;  /* 0x000000d809e27224 */ /* 0x000fce00078e02ff */
.L_x_301:
[----:B------:R-:W-:Y:S05]  /*7810*/  BSYNC B1 ;  /* 0x0000000000017941 */ /* 0x000fea0003800000 */
.L_x_300:
        /* <DEDUP_REMOVED lines=11> */
.L_x_303:
[----:B------:R-:W-:Y:S05]  /*78d0*/  BSYNC B1 ;  /* 0x0000000000017941 */ /* 0x000fea0003800000 */
.L_x_302:
[----:B0-----:R-:W-:Y:S01]  /*78e0*/  @!P4 IMAD R9, R62, R217, R226 ;  /* 0x000000d93e09c224 */ /* 0x001fe200078e02e2 */
[----:B------:R-:W-:Y:S04]  /*78f0*/  BSSY B1, `(.L_x_304) ;  /* 0x0000006000017945 */ /* 0x000fe80003800000 */
[----:B------:R0:W-:Y:S01]  /*7900*/  @!P4 STG.E.U8 desc[UR36][R10.64+0x48], R9 ;  /* 0x000048090a00c986 */ /* 0x0001e2000c101124 */
[----:B------:R-:W-:Y:S05]  /*7910*/  @P3 BRA `(.L_x_305) ;  /* 0x00000000000c3947 */ /* 0x000fea0003800000 */
[----:B------:R-:W0:Y:S02]  /*7920*/  LDG.E.U8 R218, desc[UR36][R14.64+0x49] ;  /* 0x000049240eda7981 */ /* 0x000e24000c1e1100 */
[----:B0-----:R-:W-:-:S05]  /*7930*/  PRMT R9, R218, 0x8880, RZ ;  /* 0x00008880da097816 */ /* 0x001fca00000000ff */
[----:B------:R-:W-:-:S07]  /*7940*/  IMAD R226, R9, R216, RZ ;  /* 0x000000d809e27224 */ /* 0x000fce00078e02ff */
.L_x_305:
[----:B------:R-:W-:Y:S05]  /*7950*/  BSYNC B1 ;  /* 0x0000000000017941 */ /* 0x000fea0003800000 */
.L_x_304:
[----:B------:R-:W-:Y:S01]  /*7960*/  @!P3 IMAD R63, R63, R217, R226 ;  /* 0x000000d93f3fb224 */ /* 0x000fe200078e02e2 */
[----:B------:R-:W-:Y:S04]  /*7970*/  BSSY B1, `(.L_x_306) ;  /* 0x0000006000017945 */ /* 0x000fe80003800000 */
[----:B------:R0:W-:Y:S01]  /*7980*/  @!P3 STG.E.U8 desc[UR36][R10.64+0x49], R63 ;  /* 0x0000493f0a00b986 */ /* 0x0001e2000c101124 */
[----:B------:R-:W-:Y:S05]  /*7990*/  @P5 BRA `(.L_x_307) ;  /* 0x00000000000c5947 */ /* 0x000fea0003800000 */
[----:B------:R-:W0:Y:S02]  /*79a0*/  LDG.E.U8 R218, desc[UR36][R4.64+0x50] ;  /* 0x0000502404da7981 */ /* 0x000e24000c1e1100 */
[----:B0-----:R-:W-:-:S05]  /*79b0*/  PRMT R9, R218, 0x8880, RZ ;  /* 0x00008880da097816 */ /* 0x001fca00000000ff */
[----:B------:R-:W-:-:S07]  /*79c0*/  IMAD R226, R9, R216, RZ ;  /* 0x000000d809e27224 */ /* 0x000fce00078e02ff */
.L_x_307:
[----:B------:R-:W-:Y:S05]  /*79d0*/  BSYNC B1 ;  /* 0x0000000000017941 */ /* 0x000fea0003800000 */
.L_x_306:
[----:B0-----:R-:W-:Y:S01]  /*79e0*/  @!P5 IMAD R9, R64, R217, R226 ;  /* 0x000000d94009d224 */ /* 0x001fe200078e02e2 */
[----:B------:R-:W-:Y:S04]  /*79f0*/  BSSY B1, `(.L_x_308) ;  /* 0x0000006000017945 */ /* 0x000fe80003800000 */
[----:B------:R0:W-:Y:S01]  /*7a00*/  @!P5 STG.E.U8 desc[UR36][R6.64+0x50], R9 ;  /* 0x000050090600d986 */ /* 0x0001e2000c101124 */
[----:B------:R-:W-:Y:S05]  /*7a10*/  @P1 BRA `(.L_x_309) ;  /* 0x00000000000c1947 */ /* 0x000fea0003800000 */
[----:B------:R-:W0:Y:S02]  /*7a20*/  LDG.E.U8 R218, desc[UR36][R4.64+0x51] ;  /* 0x0000512404da7981 */ /* 0x000e24000c1e1100 */
[----:B0-----:R-:W-:-:S05]  /*7a30*/  PRMT R9, R218, 0x8880, RZ ;  /* 0x00008880da097816 */ /* 0x001fca00000000ff */
[----:B------:R-:W-:-:S07]  /*7a40*/  IMAD R226, R9, R216, RZ ;  /* 0x000000d809e27224 */ /* 0x000fce00078e02ff */
.L_x_309:
[----:B------:R-:W-:Y:S05]  /*7a50*/  BSYNC B1 ;  /* 0x0000000000017941 */ /* 0x000fea0003800000 */
.L_x_308:
        /* <DEDUP_REMOVED lines=11> */
.L_x_311:
[----:B------:R-:W-:Y:S05]  /*7b10*/  BSYNC B1 ;  /* 0x0000000000017941 */ /* 0x000fea0003800000 */
.L_x_310:
[----:B0-----:R-:W-:Y:S01]  /*7b20*/  @!P4 IMAD R9, R66, R217, R226 ;  /* 0x000000d94209c224 */ /* 0x001fe200078e02e2 */
[----:B------:R-:W-:Y:S04]  /*7b30*/  BSSY B1, `(.L_x_312) ;  /* 0x0000006000017945 */ /* 0x000fe80003800000 */
[----:B------:R0:W-:Y:S01]  /*7b40*/  @!P4 STG.E.U8 desc[UR36][R10.64+0x50], R9 ;  /* 0x000050090a00c986 */ /* 0x0001e2000c101124 */
[----:B------:R-:W-:Y:S05]  /*7b50*/  @P3 BRA `(.L_x_313) ;  /* 0x00000000000c3947 */ /* 0x000fea0003800000 */
[----:B------:R-:W0:Y:S02]  /*7b60*/  LDG.E.U8 R218, desc[UR36][R14.64+0x51] ;  /* 0x000051240eda7981 */ /* 0x000e24000c1e1100 */
[----:B0-----:R-:W-:-:S05]  /*7b70*/  PRMT R9, R218, 0x8880, RZ ;  /* 0x00008880da097816 */ /* 0x001fca00000000ff */
[----:B------:R-:W-:-:S07]  /*7b80*/  IMAD R226, R9, R216, RZ ;  /* 0x000000d809e27224 */ /* 0x000fce00078e02ff */
.L_x_313:
[----:B------:R-:W-:Y:S05]  /*7b90*/  BSYNC B1 ;  /* 0x0000000000017941 */ /* 0x000fea0003800000 */
.L_x_312:
[----:B------:R-:W-:Y:S01]  /*7ba0*/  @!P3 IMAD R67, R67, R217, R226 ;  /* 0x000000d94343b224 */ /* 0x000fe200078e02e2 */
[----:B------:R-:W-:Y:S04]  /*7bb0*/  BSSY B1, `(.L_x_314) ;  /* 0x0000006000017945 */ /* 0x000fe80003800000 */
[----:B------:R0:W-:Y:S01]  /*7bc0*/  @!P3 STG.E.U8 desc[UR36][R10.64+0x51], R67 ;  /* 0x000051430a00b986 */ /* 0x0001e2000c101124 */
[----:B------:R-:W-:Y:S05]  /*7bd0*/  @P5 BRA `(.L_x_315) ;  /* 0x00000000000c5947 */ /* 0x000fea0003800000 */
[----:B------:R-:W0:Y:S02]  /*7be0*/  LDG.E.U8 R218, desc[UR36][R4.64+0x58] ;  /* 0x0000582404da7981 */ /* 0x000e24000c1e1100 */
[----:B0-----:R-:W-:-:S05]  /*7bf0*/  PRMT R9, R218, 0x8880, RZ ;  /* 0x00008880da097816 */ /* 0x001fca00000000ff */
[----:B------:R-:W-:-:S07]  /*7c00*/  IMAD R226, R9, R216, RZ ;  /* 0x000000d809e27224 */ /* 0x000fce00078e02ff */
.L_x_315:
[----:B------:R-:W-:Y:S05]  /*7c10*/  BSYNC B1 ;  /* 0x0000000000017941 */ /* 0x000fea0003800000 */
.L_x_314:
[----:B0-----:R-:W-:Y:S01]  /*7c20*/  @!P5 IMAD R9, R68, R217, R226 ;  /* 0x000000d94409d224 */ /* 0x001fe200078e02e2 */
[----:B------:R-:W-:Y:S04]  /*7c30*/  BSSY B1, `(.L_x_316) ;  /* 0x0000006000017945 */ /* 0x000fe80003800000 */
[----:B------:R0:W-:Y:S01]  /*7c40*/  @!P5 STG.E.U8 desc[UR36][R6.64+0x58], R9 ;  /* 0x000058090600d986 */ /* 0x0001e2000c101124 */
[----:B------:R-:W-:Y:S05]  /*7c50*/  @P1 BRA `(.L_x_317) ;  /* 0x00000000000c1947 */ /* 0x000fea0003800000 */
[----:B------:R-:W0:Y:S02]  /*7c60*/  LDG.E.U8 R218, desc[UR36][R4.64+0x59] ;  /* 0x0000592404da7981 */ /* 0x000e24000c1e1100 */
[----:B0-----:R-:W-:-:S05]  /*7c70*/  PRMT R9, R218, 0x8880, RZ ;  /* 0x00008880da097816 */ /* 0x001fca00000000ff */
[----:B------:R-:W-:-:S07]  /*7c80*/  IMAD R226, R9, R216, RZ ;  /* 0x000000d809e27224 */ /* 0x000fce00078e02ff */
.L_x_317:
[----:B------:R-:W-:Y:S05]  /*7c90*/  BSYNC B1 ;  /* 0x0000000000017941 */ /* 0x000fea0003800000 */
.L_x_316:
        /* <DEDUP_REMOVED lines=11> */
.L_x_319:
[----:B------:R-:W-:Y:S05]  /*7d50*/  BSYNC B1 ;  /* 0x0000000000017941 */ /* 0x000fea0003800000 */
.L_x_318:
[----:B0-----:R-:W-:Y:S01]  /*7d60*/  @!P4 IMAD R9, R70, R217, R226 ;  /* 0x000000d94609c224 */ /* 0x001fe200078e02e2 */
[----:B------:R-:W-:Y:S04]  /*7d70*/  BSSY B1, `(.L_x_320) ;  /* 0x0000006000017945 */ /* 0x000fe80003800000 */
[----:B------:R0:W-:Y:S01]  /*7d80*/  @!P4 STG.E.U8 desc[UR36][R10.64+0x58], R9 ;  /* 0x000058090a00c986 */ /* 0x0001e2000c101124 */
[----:B------:R-:W-:Y:S05]  /*7d90*/  @P3 BRA `(.L_x_321) ;  /* 0x00000000000c3947 */ /* 0x000fea0003800000 */
[----:B------:R-:W0:Y:S02]  /*7da0*/  LDG.E.U8 R218, desc[UR36][R14.64+0x59] ;  /* 0x000059240eda7981 */ /* 0x000e24000c1e1100 */
[----:B0-----:R-:W-:-:S05]  /*7db0*/  PRMT R9, R218, 0x8880, RZ ;  /* 0x00008880da097816 */ /* 0x001fca00000000ff */
[----:B------:R-:W-:-:S07]  /*7dc0*/  IMAD R226, R9, R216, RZ ;  /* 0x000000d809e27224 */ /* 0x000fce00078e02ff */
.L_x_321:
[----:B------:R-:W-:Y:S05]  /*7dd0*/  BSYNC B1 ;  /* 0x0000000000017941 */ /* 0x000fea0003800000 */
.L_x_320:
[----:B------:R-:W-:Y:S01]  /*7de0*/  @!P3 IMAD R71, R71, R217, R226 ;  /* 0x000000d94747b224 */ /* 0x000fe200078e02e2 */
[----:B------:R-:W-:Y:S04]  /*7df0*/  BSSY B1, `(.L_x_322) ;  /* 0x0000006000017945 */ /* 0x000fe80003800000 */
[----:B------:R0:W-:Y:S01]  /*7e00*/  @!P3 STG.E.U8 desc[UR36][R10.64+0x59], R71 ;  /* 0x000059470a00b986 */ /* 0x0001e2000c101124 */
[----:B------:R-:W-:Y:S05]  /*7e10*/  @P5 BRA `(.L_x_323) ;  /* 0x00000000000c5947 */ /* 0x000fea0003800000 */
[----:B------:R-:W0:Y:S02]  /*7e20*/  LDG.E.U8 R218, desc[UR36][R4.64+0x60] ;  /* 0x0000602404da7981 */ /* 0x000e24000c1e1100 */
[----:B0-----:R-:W-:-:S05]  /*7e30*/  PRMT R9, R218, 0x8880, RZ ;  /* 0x00008880da097816 */ /* 0x001fca00000000ff */
[----:B------:R-:W-:-:S07]  /*7e40*/  IMAD R226, R9, R216, RZ ;  /* 0x000000d809e27224 */ /* 0x000fce00078e02ff */
.L_x_323:
[----:B------:R-:W-:Y:S05]  /*7e50*/  BSYNC B1 ;  /* 0x0000000000017941 */ /* 0x000fea0003800000 */
.L_x_322:
[----:B0-----:R-:W-:Y:S01]  /*7e60*/  @!P5 IMAD R9, R72, R217, R226 ;  /* 0x000000d94809d224 */ /* 0x001fe200078e02e2 */
[----:B------:R-:W-:Y:S04]  /*7e70*/  BSSY B1, `(.L_x_324) ;  /* 0x0000006000017945 */ /* 0x000fe80003800000 */
[----:B------:R0:W-:Y:S01]  /*7e80*/  @!P5 STG.E.U8 desc[UR36][R6.64+0x60], R9 ;  /* 0x000060090600d986 */ /* 0x0001e2000c101124 */
[----:B------:R-:W-:Y:S05]  /*7e90*/  @P1 BRA `(.L_x_325) ;  /* 0x00000000000c1947 */ /* 0x000fea0003800000 */
[----:B------:R-:W0:Y:S02]  /*7ea0*/  LDG.E.U8 R218, desc[UR36][R4.64+0x61] ;  /* 0x0000612404da7981 */ /* 0x000e24000c1e1100 */
[----:B0-----:R-:W-:-:S05]  /*7eb0*/  PRMT R9, R218, 0x8880, RZ ;  /* 0x00008880da097816 */ /* 0x001fca00000000ff */
[----:B------:R-:W-:-:S07]  /*7ec0*/  IMAD R226, R9, R216, RZ ;  /* 0x000000d809e27224 */ /* 0x000fce00078e02ff */
.L_x_325:
[----:B------:R-:W-:Y:S05]  /*7ed0*/  BSYNC B1 ;  /* 0x0000000000017941 */ /* 0x000fea0003800000 */
.L_x_324:
        /* <DEDUP_REMOVED lines=11> */
.L_x_327:
[----:B------:R-:W-:Y:S05]  /*7f90*/  BSYNC B1 ;  /* 0x0000000000017941 */ /* 0x000fea0003800000 */
.L_x_326:
[----:B0-----:R-:W-:Y:S01]  /*7fa0*/  @!P4 IMAD R9, R74, R217, R226 ;  /* 0x000000d94a09c224 */ /* 0x001fe200078e02e2 */
[----:B------:R-:W-:Y:S04]  /*7fb0*/  BSSY B1, `(.L_x_328) ;  /* 0x0000006000017945 */ /* 0x000fe80003800000 */
[----:B------:R0:W-:Y:S01]  /*7fc0*/  @!P4 STG.E.U8 desc[UR36][R10.64+0x60], R9 ;  /* 0x000060090a00c986 */ /* 0x0001e2000c101124 */
[----:B------:R-:W-:Y:S05]  /*7fd0*/  @P3 BRA `(.L_x_329) ;  /* 0x00000000000c3947 */ /* 0x000fea0003800000 */
[----:B------:R-:W0:Y:S02]  /*7fe0*/  LDG.E.U8 R218, desc[UR36][R14.64+0x61] ;  /* 0x000061240eda7981 */ /* 0x000e24000c1e1100 */
[----:B0-----:R-:W-:-:S05]  /*7ff0*/  PRMT R9, R218, 0x8880, RZ ;  /* 0x00008880da097816 */ /* 0x001fca00000000ff */
[----:B------:R-:W-:-:S07]  /*8000*/  IMAD R226, R9, R216, RZ ;  /* 0x000000d809e27224 */ /* 0x000fce00078e02ff */
.L_x_329:
[----:B------:R-:W-:Y:S05]  /*8010*/  BSYNC B1 ;  /* 0x0000000000017941 */ /* 0x000fea0003800000 */
.L_x_328:
[----:B------:R-:W-:Y:S01]  /*8020*/  @!P3 IMAD R75, R75, R217, R226 ;  /* 0x000000d94b4bb224 */ /* 0x000fe200078e02e2 */
[----:B------:R-:W-:Y:S04]  /*8030*/  BSSY B1, `(.L_x_330) ;  /* 0x0000006000017945 */ /* 0x000fe80003800000 */
[----:B------:R0:W-:Y:S01]  /*8040*/  @!P3 STG.E.U8 desc[UR36][R10.64+0x61], R75 ;  /* 0x0000614b0a00b986 */ /* 0x0001e2000c101124 */
[----:B------:R-:W-:Y:S05]  /*8050*/  @P5 BRA `(.L_x_331) ;  /* 0x00000000000c5947 */ /* 0x000fea0003800000 */
[----:B------:R-:W0:Y:S02]  /*8060*/  LDG.E.U8 R218, desc[UR36][R4.64+0x68] ;  /* 0x0000682404da7981 */ /* 0x000e24000c1e1100 */
[----:B0-----:R-:W-:-:S05]  /*8070*/  PRMT R9, R218, 0x8880, RZ ;  /* 0x00008880da097816 */ /* 0x001fca00000000ff */
[----:B------:R-:W-:-:S07]  /*8080*/  IMAD R226, R9, R216, RZ ;  /* 0x000000d809e27224 */ /* 0x000fce00078e02ff */
.L_x_331:
[----:B------:R-:W-:Y:S05]  /*8090*/  BSYNC B1 ;  /* 0x0000000000017941 */ /* 0x000fea0003800000 */
.L_x_330:
[----:B0-----:R-:W-:Y:S01]  /*80a0*/  @!P5 IMAD R9, R76, R217, R226 ;  /* 0x000000d94c09d224 */ /* 0x001fe200078e02e2 */
[----:B------:R-:W-:Y:S04]  /*80b0*/  BSSY B1, `(.L_x_332) ;  /* 0x0000006000017945 */ /* 0x000fe80003800000 */
[----:B------:R0:W-:Y:S01]  /*80c0*/  @!P5 STG.E.U8 desc[UR36][R6.64+0x68], R9 ;  /* 0x000068090600d986 */ /* 0x0001e2000c101124 */
[----:B------:R-:W-:Y:S05]  /*80d0*/  @P1 BRA `(.L_x_333) ;  /* 0x00000000000c1947 */ /* 0x000fea0003800000 */
[----:B------:R-:W0:Y:S02]  /*80e0*/  LDG.E.U8 R218, desc[UR36][R4.64+0x69] ;  /* 0x0000692404da7981 */ /* 0x000e24000c1e1100 */
[----:B0-----:R-:W-:-:S05]  /*80f0*/  PRMT R9, R218, 0x8880, RZ ;  /* 0x00008880da097816 */ /* 0x001fca00000000ff */
[----:B------:R-:W-:-:S07]  /*8100*/  IMAD R226, R9, R216, RZ ;  /* 0x000000d809e27224 */ /* 0x000fce00078e02ff */
.L_x_333:
[----:B------:R-:W-:Y:S05]  /*8110*/  BSYNC B1 ;  /* 0x0000000000017941 */ /* 0x000fea0003800000 */
.L_x_332:
        /* <DEDUP_REMOVED lines=11> */
.L_x_335:
[----:B------:R-:W-:Y:S05]  /*81d0*/  BSYNC B1 ;  /* 0x0000000000017941 */ /* 0x000fea0003800000 */
.L_x_334:
[----:B0-----:R-:W-:Y:S01]  /*81e0*/  @!P4 IMAD R9, R78, R217, R226 ;  /* 0x000000d94e09c224 */ /* 0x001fe200078e02e2 */
[----:B------:R-:W-:Y:S04]  /*81f0*/  BSSY B1, `(.L_x_336) ;  /* 0x0000006000017945 */ /* 0x000fe80003800000 */
[----:B------:R0:W-:Y:S01]  /*8200*/  @!P4 STG.E.U8 desc[UR36][R10.64+0x68], R9 ;  /* 0x000068090a00c986 */ /* 0x0001e2000c101124 */
[----:B------:R-:W-:Y:S05]  /*8210*/  @P3 BRA `(.L_x_337) ;  /* 0x00000000000c3947 */ /* 0x000fea0003800000 */
[----:B------:R-:W0:Y:S02]  /*8220*/  LDG.E.U8 R218, desc[UR36][R14.64+0x69] ;  /* 0x000069240eda7981 */ /* 0x000e24000c1e1100 */
[----:B0-----:R-:W-:-:S05]  /*8230*/  PRMT R9, R218, 0x8880, RZ ;  /* 0x00008880da097816 */ /* 0x001fca00000000ff */
[----:B------:R-:W-:-:S07]  /*8240*/  IMAD R226, R9, R216, RZ ;  /* 0x000000d809e27224 */ /* 0x000fce00078e02ff */
.L_x_337:
[----:B------:R-:W-:Y:S05]  /*8250*/  BSYNC B1 ;  /* 0x0000000000017941 */ /* 0x000fea0003800000 */
.L_x_336:
[----:B------:R-:W-:Y:S01]  /*8260*/  @!P3 IMAD R79, R79, R217, R226 ;  /* 0x000000d94f4fb224 */ /* 0x000fe200078e02e2 */
[----:B------:R-:W-:Y:S04]  /*8270*/  BSSY B1, `(.L_x_338) ;  /* 0x0000006000017945 */ /* 0x000fe80003800000 */
[----:B------:R0:W-:Y:S01]  /*8280*/  @!P3 STG.E.U8 desc[UR36][R10.64+0x69], R79 ;  /* 0x0000694f0a00b986 */ /* 0x0001e2000c101124 */
[----:B------:R-:W-:Y:S05]  /*8290*/  @P5 BRA `(.L_x_339) ;  /* 0x00000000000c5947 */ /* 0x000fea0003800000 */
[----:B------:R-:W0:Y:S02]  /*82a0*/  LDG.E.U8 R218, desc[UR36][R4.64+0x70] ;  /* 0x0000702404da7981 */ /* 0x000e24000c1e1100 */
[----:B0-----:R-:W-:-:S05]  /*82b0*/  PRMT R9, R218, 0x8880, RZ ;  /* 0x00008880da097816 */ /* 0x001fca00000000ff */
[----:B------:R-:W-:-:S07]  /*82c0*/  IMAD R226, R9, R216, RZ ;  /* 0x000000d809e27224 */ /* 0x000fce00078e02ff */
.L_x_339:
[----:B------:R-:W-:Y:S05]  /*82d0*/  BSYNC B1 ;  /* 0x0000000000017941 */ /* 0x000fea0003800000 */
.L_x_338:
[----:B0-----:R-:W-:Y:S01]  /*82e0*/  @!P5 IMAD R9, R80, R217, R226 ;  /* 0x000000d95009d224 */ /* 0x001fe200078e02e2 */
[----:B------:R-:W-:Y:S04]  /*82f0*/  BSSY B1, `(.L_x_340) ;  /* 0x0000006000017945 */ /* 0x000fe80003800000 */
[----:B------:R0:W-:Y:S01]  /*8300*/  @!P5 STG.E.U8 desc[UR36][R6.64+0x70], R9 ;  /* 0x000070090600d986 */ /* 0x0001e2000c101124 */
[----:B------:R-:W-:Y:S05]  /*8310*/  @P1 BRA `(.L_x_341) ;  /* 0x00000000000c1947 */ /* 0x000fea0003800000 */
[----:B------:R-:W0:Y:S02]  /*8320*/  LDG.E.U8 R218, desc[UR36][R4.64+0x71] ;  /* 0x0000712404da7981 */ /* 0x000e24000c1e1100 */
[----:B0-----:R-:W-:-:S05]  /*8330*/  PRMT R9, R218, 0x8880, RZ ;  /* 0x00008880da097816 */ /* 0x001fca00000000ff */
[----:B------:R-:W-:-:S07]  /*8340*/  IMAD R226, R9, R216, RZ ;  /* 0x000000d809e27224 */ /* 0x000fce00078e02ff */
.L_x_341:
[----:B------:R-:W-:Y:S05]  /*8350*/  BSYNC B1 ;  /* 0x0000000000017941 */ /* 0x000fea0003800000 */
.L_x_340:
        /* <DEDUP_REMOVED lines=11> */
.L_x_343:
[----:B------:R-:W-:Y:S05]  /*8410*/  BSYNC B1 ;  /* 0x0000000000017941 */ /* 0x000fea0003800000 */
.L_x_342:
[----:B0-----:R-:W-:Y:S01]  /*8420*/  @!P4 IMAD R9, R82, R217, R226 ;  /* 0x000000d95209c224 */ /* 0x001fe200078e02e2 */
[----:B------:R-:W-:Y:S04]  /*8430*/  BSSY B1, `(.L_x_344) ;  /* 0x0000006000017945 */ /* 0x000fe80003800000 */
[----:B------:R0:W-:Y:S01]  /*8440*/  @!P4 STG.E.U8 desc[UR36][R10.64+0x70], R9 ;  /* 0x000070090a00c986 */ /* 0x0001e2000c101124 */
[----:B------:R-:W-:Y:S05]  /*8450*/  @P3 BRA `(.L_x_345) ;  /* 0x00000000000c3947 */ /* 0x000fea0003800000 */
[----:B------:R-:W0:Y:S02]  /*8460*/  LDG.E.U8 R218, desc[UR36][R14.64+0x71] ;  /* 0x000071240eda7981 */ /* 0x000e24000c1e1100 */
[----:B0-----:R-:W-:-:S05]  /*8470*/  PRMT R9, R218, 0x8880, RZ ;  /* 0x00008880da097816 */ /* 0x001fca00000000ff */
[----:B------:R-:W-:-:S07]  /*8480*/  IMAD R226, R9, R216, RZ ;  /* 0x000000d809e27224 */ /* 0x000fce00078e02ff */
.L_x_345:
[----:B------:R-:W-:Y:S05]  /*8490*/  BSYNC B1 ;  /* 0x0000000000017941 */ /* 0x000fea0003800000 */
.L_x_344:
[----:B------:R-:W-:Y:S01]  /*84a0*/  @!P3 IMAD R83, R83, R217, R226 ;  /* 0x000000d95353b224 */ /* 0x000fe200078e02e2 */
[----:B------:R-:W-:Y:S04]  /*84b0*/  BSSY B1, `(.L_x_346) ;  /* 0x0000006000017945 */ /* 0x000fe80003800000 */
[----:B------:R0:W-:Y:S01]  /*84c0*/  @!P3 STG.E.U8 desc[UR36][R10.64+0x71], R83 ;  /* 0x000071530a00b986 */ /* 0x0001e2000c101124 */
[----:B------:R-:W-:Y:S05]  /*84d0*/  @P5 BRA `(.L_x_347) ;  /* 0x00000000000c5947 */ /* 0x000fea0003800000 */
[----:B------:R-:W0:Y:S02]  /*84e0*/  LDG.E.U8 R218, desc[UR36][R4.64+0x78] ;  /* 0x0000782404da7981 */ /* 0x000e24000c1e1100 */
[----:B0-----:R-:W-:-:S05]  /*84f0*/  PRMT R9, R218, 0x8880, RZ ;  /* 0x00008880da097816 */ /* 0x001fca00000000ff */
[----:B------:R-:W-:-:S07]  /*8500*/  IMAD R226, R9, R216, RZ ;  /* 0x000000d809e27224 */ /* 0x000fce00078e02ff */
.L_x_347:
[----:B------:R-:W-:Y:S05]  /*8510*/  BSYNC B1 ;  /* 0x0000000000017941 */ /* 0x000fea0003800000 */
.L_x_346:
[----:B0-----:R-:W-:Y:S01]  /*8520*/  @!P5 IMAD R9, R84, R217, R226 ;  /* 0x000000d95409d224 */ /* 0x001fe200078e02e2 */
[----:B------:R-:W-:Y:S04]  /*8530*/  BSSY B1, `(.L_x_348) ;  /* 0x0000006000017945 */ /* 0x000fe80003800000 */
[----:B------:R0:W-:Y:S01]  /*8540*/  @!P5 STG.E.U8 desc[UR36][R6.64+0x78], R9 ;  /* 0x000078090600d986 */ /* 0x0001e2000c101124 */
[----:B------:R-:W-:Y:S05]  /*8550*/  @P1 BRA `(.L_x_349) ;  /* 0x00000000000c1947 */ /* 0x000fea0003800000 */
[----:B------:R-:W0:Y:S02]  /*8560*/  LDG.E.U8 R218, desc[UR36][R4.64+0x79] ;  /* 0x0000792404da7981 */ /* 0x000e24000c1e1100 */
[----:B0-----:R-:W-:-:S05]  /*8570*/  PRMT R9, R218, 0x8880, RZ ;  /* 0x00008880da097816 */ /* 0x001fca00000000ff */
[----:B------:R-:W-:-:S07]  /*8580*/  IMAD R226, R9, R216, RZ ;  /* 0x000000d809e27224 */ /* 0x000fce00078e02ff */
.L_x_349:
[----:B------:R-:W-:Y:S05]  /*8590*/  BSYNC B1 ;  /* 0x0000000000017941 */ /* 0x000fea0003800000 */
.L_x_348:
        /* <DEDUP_REMOVED lines=11> */
.L_x_351:
[----:B------:R-:W-:Y:S05]  /*8650*/  BSYNC B1 ;  /* 0x0000000000017941 */ /* 0x000fea0003800000 */
.L_x_350:
[----:B0-----:R-:W-:Y:S01]  /*8660*/  @!P4 IMAD R9, R86, R217, R226 ;  /* 0x000000d95609c224 */ /* 0x001fe200078e02e2 */
[----:B------:R-:W-:Y:S04]  /*8670*/  BSSY B1, `(.L_x_352) ;  /* 0x0000006000017945 */ /* 0x000fe80003800000 */
[----:B------:R0:W-:Y:S01]  /*8680*/  @!P4 STG.E.U8 desc[UR36][R10.64+0x78], R9 ;  /* 0x000078090a00c986 */ /* 0x0001e2000c101124 */
[----:B------:R-:W-:Y:S05]  /*8690*/  @P3 BRA `(.L_x_353) ;  /* 0x00000000000c3947 */ /* 0x000fea0003800000 */
[----:B------:R-:W0:Y:S02]  /*86a0*/  LDG.E.U8 R218, desc[UR36][R14.64+0x79] ;  /* 0x000079240eda7981 */ /* 0x000e24000c1e1100 */
[----:B0-----:R-:W-:-:S05]  /*86b0*/  PRMT R9, R218, 0x8880, RZ ;  /* 0x00008880da097816 */ /* 0x001fca00000000ff */
[----:B------:R-:W-:-:S07]  /*86c0*/  IMAD R226, R9, R216, RZ ;  /* 0x000000d809e27224 */ /* 0x000fce00078e02ff */
.L_x_353:
[----:B------:R-:W-:Y:S05]  /*86d0*/  BSYNC B1 ;  /* 0x0000000000017941 */ /* 0x000fea0003800000 */
.L_x_352:
[----:B------:R-:W-:Y:S01]  /*86e0*/  @!P3 IMAD R87, R87, R217, R226 ;  /* 0x000000d95757b224 */ /* 0x000fe200078e02e2 */
[----:B------:R-:W-:Y:S04]  /*86f0*/  BSSY B1, `(.L_x_354) ;  /* 0x0000006000017945 */ /* 0x000fe80003800000 */
[----:B------:R0:W-:Y:S01]  /*8700*/  @!P3 STG.E.U8 desc[UR36][R10.64+0x79], R87 ;  /* 0x000079570a00b986 */ /* 0x0001e2000c101124 */
[----:B------:R-:W-:Y:S05]  /*8710*/  @P5 BRA `(.L_x_355) ;  /* 0x00000000000c5947 */ /* 0x000fea0003800000 */
[----:B------:R-:W0:Y:S02]  /*8720*/  LDG.E.U8 R218, desc[UR36][R4.64+0x80] ;  /* 0x0000802404da7981 */ /* 0x000e24000c1e1100 */
[----:B0-----:R-:W-:-:S05]  /*8730*/  PRMT R9, R218, 0x8880, RZ ;  /* 0x00008880da097816 */ /* 0x001fca00000000ff */
[----:B------:R-:W-:-:S07]  /*8740*/  IMAD R226, R9, R216, RZ ;  /* 0x000000d809e27224 */ /* 0x000fce00078e02ff */
.L_x_355:
[----:B------:R-:W-:Y:S05]  /*8750*/  BSYNC B1 ;  /* 0x0000000000017941 */ /* 0x000fea0003800000 */
.L_x_354:
[----:B0-----:R-:W-:Y:S01]  /*8760*/  @!P5 IMAD R9, R88, R217, R226 ;  /* 0x000000d95809d224 */ /* 0x001fe200078e02e2 */
[----:B------:R-:W-:Y:S04]  /*8770*/  BSSY B1, `(.L_x_356) ;  /* 0x0000006000017945 */ /* 0x000fe80003800000 */
[----:B------:R0:W-:Y:S01]  /*8780*/  @!P5 STG.E.U8 desc[UR36][R6.64+0x80], R9 ;  /* 0x000080090600d986 */ /* 0x0001e2000c101124 */
[----:B------:R-:W-:Y:S05]  /*8790*/  @P1 BRA `(.L_x_357) ;  /* 0x00000000000c1947 */ /* 0x000fea0003800000 */
[----:B------:R-:W0:Y:S02]  /*87a0*/  LDG.E.U8 R218, desc[UR36][R4.64+0x81] ;  /* 0x0000812404da7981 */ /* 0x000e24000c1e1100 */
[----:B0-----:R-:W-:-:S05]  /*87b0*/  PRMT R9, R218, 0x8880, RZ ;  /* 0x00008880da097816 */ /* 0x001fca00000000ff */
[----:B------:R-:W-:-:S07]  /*87c0*/  IMAD R226, R9, R216, RZ ;  /* 0x000000d809e27224 */ /* 0x000fce00078e02ff */
.L_x_357:
[----:B------:R-:W-:Y:S05]  /*87d0*/  BSYNC B1 ;  /* 0x0000000000017941 */ /* 0x000fea0003800000 */
.L_x_356:
        /* <DEDUP_REMOVED lines=11> */
.L_x_359:
[----:B------:R-:W-:Y:S05]  /*8890*/  BSYNC B1 ;  /* 0x0000000000017941 */ /* 0x000fea0003800000 */
.L_x_358:
[----:B0-----:R-:W-:Y:S01]  /*88a0*/  @!P4 IMAD R9, R90, R217, R226 ;  /* 0x000000d95a09c224 */ /* 0x001fe200078e02e2 */
[----:B------:R-:W-:Y:S04]  /*88b0*/  BSSY B1, `(.L_x_360) ;  /* 0x0000006000017945 */ /* 0x000fe80003800000 */
[----:B------:R0:W-:Y:S01]  /*88c0*/  @!P4 STG.E.U8 desc[UR36][R10.64+0x80], R9 ;  /* 0x000080090a00c986 */ /* 0x0001e2000c101124 */
[----:B------:R-:W-:Y:S05]  /*88d0*/  @P3 BRA `(.L_x_361) ;  /* 0x00000000000c3947 */ /* 0x000fea0003800000 */
[----:B------:R-:W0:Y:S02]  /*88e0*/  LDG.E.U8 R218, desc[UR36][R14.64+0x81] ;  /* 0x000081240eda7981 */ /* 0x000e24000c1e1100 */
[----:B0-----:R-:W-:-:S05]  /*88f0*/  PRMT R9, R218, 0x8880, RZ ;  /* 0x00008880da097816 */ /* 0x001fca00000000ff */
[----:B------:R-:W-:-:S07]  /*8900*/  IMAD R226, R9, R216, RZ ;  /* 0x000000d809e27224 */ /* 0x000fce00078e02ff */
.L_x_361:
[----:B------:R-:W-:Y:S05]  /*8910*/  BSYNC B1 ;  /* 0x0000000000017941 */ /* 0x000fea0003800000 */
.L_x_360:
[----:B------:R-:W-:Y:S01]  /*8920*/  @!P3 IMAD R91, R91, R217, R226 ;  /* 0x000000d95b5bb224 */ /* 0x000fe200078e02e2 */
[----:B------:R-:W-:Y:S04]  /*8930*/  BSSY B1, `(.L_x_362) ;  /* 0x0000006000017945 */ /* 0x000fe80003800000 */
[----:B------:R0:W-:Y:S01]  /*8940*/  @!P3 STG.E.U8 desc[UR36][R10.64+0x81], R91 ;  /* 0x0000815b0a00b986 */ /* 0x0001e2000c101124 */
[----:B------:R-:W-:Y:S05]  /*8950*/  @P5 BRA `(.L_x_363) ;  /* 0x00000000000c5947 */ /* 0x000fea0003800000 */
[----:B------:R-:W0:Y:S02]  /*8960*/  LDG.E.U8 R218, desc[UR36][R4.64+0x88] ;  /* 0x0000882404da7981 */ /* 0x000e24000c1e1100 */
[----:B0-----:R-:W-:-:S05]  /*8970*/  PRMT R9, R218, 0x8880, RZ ;  /* 0x00008880da097816 */ /* 0x001fca00000000ff */
[----:B------:R-:W-:-:S07]  /*8980*/  IMAD R226, R9, R216, RZ ;  /* 0x000000d809e27224 */ /* 0x000fce00078e02ff */
.L_x_363:
[----:B------:R-:W-:Y:S05]  /*8990*/  BSYNC B1 ;  /* 0x0000000000017941 */ /* 0x000fea0003800000 */
.L_x_362:
[----:B0-----:R-:W-:Y:S01]  /*89a0*/  @!P5 IMAD R9, R92, R217, R226 ;  /* 0x000000d95c09d224 */ /* 0x001fe200078e02e2 */
[----:B------:R-:W-:Y:S04]  /*89b0*/  BSSY B1, `(.L_x_364) ;  /* 0x0000006000017945 */ /* 0x000fe80003800000 */
[----:B------:R0:W-:Y:S01]  /*89c0*/  @!P5 STG.E.U8 desc[UR36][R6.64+0x88], R9 ;  /* 0x000088090600d986 */ /* 0x0001e2000c101124 */
[----:B------:R-:W-:Y:S05]  /*89d0*/  @P1 BRA `(.L_x_365) ;  /* 0x00000000000c1947 */ /* 0x000fea0003800000 */
[----:B------:R-:W0:Y:S02]  /*89e0*/  LDG.E.U8 R218, desc[UR36][R4.64+0x89] ;  /* 0x0000892404da7981 */ /* 0x000e24000c1e1100 */
[----:B0-----:R-:W-:-:S05]  /*89f0*/  PRMT R9, R218, 0x8880, RZ ;  /* 0x00008880da097816 */ /* 0x001fca00000000ff */
[----:B------:R-:W-:-:S07]  /*8a00*/  IMAD R226, R9, R216, RZ ;  /* 0x000000d809e27224 */ /* 0x000fce00078e02ff */
.L_x_365:
[----:B------:R-:W-:Y:S05]  /*8a10*/  BSYNC B1 ;  /* 0x0000000000017941 */ /* 0x000fea0003800000 */
.L_x_364:
        /* <DEDUP_REMOVED lines=11> */
.L_x_367:
[----:B------:R-:W-:Y:S05]  /*8ad0*/  BSYNC B1 ;  /* 0x0000000000017941 */ /* 0x000fea0003800000 */
.L_x_366:
[----:B0-----:R-:W-:Y:S01]  /*8ae0*/  @!P4 IMAD R9, R94, R217, R226 ;  /* 0x000000d95e09c224 */ /* 0x001fe200078e02e2 */
[----:B------:R-:W-:Y:S04]  /*8af0*/  BSSY B1, `(.L_x_368) ;  /* 0x0000006000017945 */ /* 0x000fe80003800000 */
[----:B------:R0:W-:Y:S01]  /*8b00*/  @!P4 STG.E.U8 desc[UR36][R10.64+0x88], R9 ;  /* 0x000088090a00c986 */ /* 0x0001e2000c101124 */
[----:B------:R-:W-:Y:S05]  /*8b10*/  @P3 BRA `(.L_x_369) ;  /* 0x00000000000c3947 */ /* 0x000fea0003800000 */
[----:B------:R-:W0:Y:S02]  /*8b20*/  LDG.E.U8 R218, desc[UR36][R14.64+0x89] ;  /* 0x000089240eda7981 */ /* 0x000e24000c1e1100 */
[----:B0-----:R-:W-:-:S05]  /*8b30*/  PRMT R9, R218, 0x8880, RZ ;  /* 0x00008880da097816 */ /* 0x001fca00000000ff */
[----:B------:R-:W-:-:S07]  /*8b40*/  IMAD R226, R9, R216, RZ ;  /* 0x000000d809e27224 */ /* 0x000fce00078e02ff */
.L_x_369:
[----:B------:R-:W-:Y:S05]  /*8b50*/  BSYNC B1 ;  /* 0x0000000000017941 */ /* 0x000fea0003800000 */
.L_x_368:
[----:B------:R-:W-:Y:S01]  /*8b60*/  @!P3 IMAD R95, R95, R217, R226 ;  /* 0x000000d95f5fb224 */ /* 0x000fe200078e02e2 */
[----:B------:R-:W-:Y:S04]  /*8b70*/  BSSY B1, `(.L_x_370) ;  /* 0x0000006000017945 */ /* 0x000fe80003800000 */
[----:B------:R0:W-:Y:S01]  /*8b80*/  @!P3 STG.E.U8 desc[UR36][R10.64+0x89], R95 ;  /* 0x0000895f0a00b986 */ /* 0x0001e2000c101124 */
[----:B------:R-:W-:Y:S05]  /*8b90*/  @P5 BRA `(.L_x_371) ;  /* 0x00000000000c5947 */ /* 0x000fea0003800000 */
[----:B------:R-:W0:Y:S02]  /*8ba0*/  LDG.E.U8 R218, desc[UR36][R4.64+0x90] ;  /* 0x0000902404da7981 */ /* 0x000e24000c1e1100 */
[----:B0-----:R-:W-:-:S05]  /*8bb0*/  PRMT R9, R218, 0x8880, RZ ;  /* 0x00008880da097816 */ /* 0x001fca00000000ff */
[----:B------:R-:W-:-:S07]  /*8bc0*/  IMAD R226, R9, R216, RZ ;  /* 0x000000d809e27224 */ /* 0x000fce00078e02ff */
.L_x_371:
[----:B------:R-:W-:Y:S05]  /*8bd0*/  BSYNC B1 ;  /* 0x0000000000017941 */ /* 0x000fea0003800000 */
.L_x_370:
[----:B0-----:R-:W-:Y:S01]  /*8be0*/  @!P5 IMAD R9, R96, R217, R226 ;  /* 0x000000d96009d224 */ /* 0x001fe200078e02e2 */
[----:B------:R-:W-:Y:S04]  /*8bf0*/  BSSY B1, `(.L_x_372) ;  /* 0x0000006000017945 */ /* 0x000fe80003800000 */
[----:B------:R0:W-:Y:S01]  /*8c00*/  @!P5 STG.E.U8 desc[UR36][R6.64+0x90], R9 ;  /* 0x000090090600d986 */ /* 0x0001e2000c101124 */
[----:B------:R-:W-:Y:S05]  /*8c10*/  @P1 BRA `(.L_x_373) ;  /* 0x00000000000c1947 */ /* 0x000fea0003800000 */
[----:B------:R-:W0:Y:S02]  /*8c20*/  LDG.E.U8 R218, desc[UR36][R4.64+0x91] ;  /* 0x0000912404da7981 */ /* 0x000e24000c1e1100 */
[----:B0-----:R-:W-:-:S05]  /*8c30*/  PRMT R9, R218, 0x8880, RZ ;  /* 0x00008880da097816 */ /* 0x001fca00000000ff */
[----:B------:R-:W-:-:S07]  /*8c40*/  IMAD R226, R9, R216, RZ ;  /* 0x000000d809e27224 */ /* 0x000fce00078e02ff */
.L_x_373:
[----:B------:R-:W-:Y:S05]  /*8c50*/  BSYNC B1 ;  /* 0x0000000000017941 */ /* 0x000fea0003800000 */
.L_x_372:
        /* <DEDUP_REMOVED lines=11> */
.L_x_375:
[----:B------:R-:W-:Y:S05]  /*8d10*/  BSYNC B1 ;  /* 0x0000000000017941 */ /* 0x000fea0003800000 */
.L_x_374:
[----:B0-----:R-:W-:Y:S01]  /*8d20*/  @!P4 IMAD R9, R98, R217, R226 ;  /* 0x000000d96209c224 */ /* 0x001fe200078e02e2 */
[----:B------:R-:W-:Y:S04]  /*8d30*/  BSSY B1, `(.L_x_376) ;  /* 0x0000006000017945 */ /* 0x000fe80003800000 */
[----:B------:R0:W-:Y:S01]  /*8d40*/  @!P4 STG.E.U8 desc[UR36][R10.64+0x90], R9 ;  /* 0x000090090a00c986 */ /* 0x0001e2000c101124 */
[----:B------:R-:W-:Y:S05]  /*8d50*/  @P3 BRA `(.L_x_377) ;  /* 0x00000000000c3947 */ /* 0x000fea0003800000 */
[----:B------:R-:W0:Y:S02]  /*8d60*/  LDG.E.U8 R218, desc[UR36][R14.64+0x91] ;  /* 0x000091240eda7981 */ /* 0x000e24000c1e1100 */
[----:B0-----:R-:W-:-:S05]  /*8d70*/  PRMT R9, R218, 0x8880, RZ ;  /* 0x00008880da097816 */ /* 0x001fca00000000ff */
[----:B------:R-:W-:-:S07]  /*8d80*/  IMAD R226, R9, R216, RZ ;  /* 0x000000d809e27224 */ /* 0x000fce00078e02ff */
.L_x_377:
[----:B------:R-:W-:Y:S05]  /*8d90*/  BSYNC B1 ;  /* 0x0000000000017941 */ /* 0x000fea0003800000 */
.L_x_376:
[----:B------:R-:W-:Y:S01]  /*8da0*/  @!P3 IMAD R99, R99, R217, R226 ;  /* 0x000000d96363b224 */ /* 0x000fe200078e02e2 */
[----:B------:R-:W-:Y:S04]  /*8db0*/  BSSY B1, `(.L_x_378) ;  /* 0x0000006000017945 */ /* 0x000fe80003800000 */
[----:B------:R0:W-:Y:S01]  /*8dc0*/  @!P3 STG.E.U8 desc[UR36][R10.64+0x91], R99 ;  /* 0x000091630a00b986 */ /* 0x0001e2000c101124 */
[----:B------:R-:W-:Y:S05]  /*8dd0*/  @P5 BRA `(.L_x_379) ;  /* 0x00000000000c5947 */ /* 0x000fea0003800000 */
[----:B------:R-:W0:Y:S02]  /*8de0*/  LDG.E.U8 R218, desc[UR36][R4.64+0x98] ;  /* 0x0000982404da7981 */ /* 0x000e24000c1e1100 */
[----:B0-----:R-:W-:-:S05]  /*8df0*/  PRMT R9, R218, 0x8880, RZ ;  /* 0x00008880da097816 */ /* 0x001fca00000000ff */
[----:B------:R-:W-:-:S07]  /*8e00*/  IMAD R226, R9, R216, RZ ;  /* 0x000000d809e27224 */ /* 0x000fce00078e02ff */
.L_x_379:
[----:B------:R-:W-:Y:S05]  /*8e10*/  BSYNC B1 ;  /* 0x0000000000017941 */ /* 0x000fea0003800000 */
.L_x_378:
[----:B0-----:R-:W-:Y:S01]  /*8e20*/  @!P5 IMAD R9, R100, R217, R226 ;  /* 0x000000d96409d224 */ /* 0x001fe200078e02e2 */
[----:B------:R-:W-:Y:S04]  /*8e30*/  BSSY B1, `(.L_x_380) ;  /* 0x0000006000017945 */ /* 0x000fe80003800000 */
[----:B------:R0:W-:Y:S01]  /*8e40*/  @!P5 STG.E.U8 desc[UR36][R6.64+0x98], R9 ;  /* 0x000098090600d986 */ /* 0x0001e2000c101124 */
[----:B------:R-:W-:Y:S05]  /*8e50*/  @P1 BRA `(.L_x_381) ;  /* 0x00000000000c1947 */ /* 0x000fea0003800000 */
[----:B------:R-:W0:Y:S02]  /*8e60*/  LDG.E.U8 R218, desc[UR36][R4.64+0x99] ;  /* 0x0000992404da7981 */ /* 0x000e24000c1e1100 */
[----:B0-----:R-:W-:-:S05]  /*8e70*/  PRMT R9, R218, 0x8880, RZ ;  /* 0x00008880da097816 */ /* 0x001fca00000000ff */
[----:B------:R-:W-:-:S07]  /*8e80*/  IMAD R226, R9, R216, RZ ;  /* 0x000000d809e27224 */ /* 0x000fce00078e02ff */
.L_x_381:
[----:B------:R-:W-:Y:S05]  /*8e90*/  BSYNC B1 ;  /* 0x0000000000017941 */ /* 0x000fea0003800000 */
.L_x_380:
        /* <DEDUP_REMOVED lines=11> */
.L_x_383:
[----:B------:R-:W-:Y:S05]  /*8f50*/  BSYNC B1 ;  /* 0x0000000000017941 */ /* 0x000fea0003800000 */
.L_x_382:
[----:B0-----:R-:W-:Y:S01]  /*8f60*/  @!P4 IMAD R9, R102, R217, R226 ;  /* 0x000000d96609c224 */ /* 0x001fe200078e02e2 */
[----:B------:R-:W-:Y:S04]  /*8f70*/  BSSY B1, `(.L_x_384) ;  /* 0x0000006000017945 */ /* 0x000fe80003800000 */
[----:B------:R0:W-:Y:S01]  /*8f80*/  @!P4 STG.E.U8 desc[UR36][R10.64+0x98], R9 ;  /* 0x000098090a00c986 */ /* 0x0001e2000c101124 */
[----:B------:R-:W-:Y:S05]  /*8f90*/  @P3 BRA `(.L_x_385) ;  /* 0x00000000000c3947 */ /* 0x000fea0003800000 */
[----:B------:R-:W0:Y:S02]  /*8fa0*/  LDG.E.U8 R218, desc[UR36][R14.64+0x99] ;  /* 0x000099240eda7981 */ /* 0x000e24000c1e1100 */
[----:B0-----:R-:W-:-:S05]  /*8fb0*/  PRMT R9, R218, 0x8880, RZ ;  /* 0x00008880da097816 */ /* 0x001fca00000000ff */
[----:B------:R-:W-:-:S07]  /*8fc0*/  IMAD R226, R9, R216, RZ ;  /* 0x000000d809e27224 */ /* 0x000fce00078e02ff */
.L_x_385:
[----:B------:R-:W-:Y:S05]  /*8fd0*/  BSYNC B1 ;  /* 0x0000000000017941 */ /* 0x000fea0003800000 */
.L_x_384:
[----:B------:R-:W-:Y:S01]  /*8fe0*/  @!P3 IMAD R103, R103, R217, R226 ;  /* 0x000000d96767b224 */ /* 0x000fe200078e02e2 */
[----:B------:R-:W-:Y:S04]  /*8ff0*/  BSSY B1, `(.L_x_386) ;  /* 0x0000006000017945 */ /* 0x000fe80003800000 */
[----:B------:R0:W-:Y:S01]  /*9000*/  @!P3 STG.E.U8 desc[UR36][R10.64+0x99], R103 ;  /* 0x000099670a00b986 */ /* 0x0001e2000c101124 */
[----:B------:R-:W-:Y:S05]  /*9010*/  @P5 BRA `(.L_x_387) ;  /* 0x00000000000c5947 */ /* 0x000fea0003800000 */
[----:B------:R-:W0:Y:S02]  /*9020*/  LDG.E.U8 R218, desc[UR36][R4.64+0xa0] ;  /* 0x0000a02404da7981 */ /* 0x000e24000c1e1100 */
[----:B0-----:R-:W-:-:S05]  /*9030*/  PRMT R9, R218, 0x8880, RZ ;  /* 0x00008880da097816 */ /* 0x001fca00000000ff */
[----:B------:R-:W-:-:S07]  /*9040*/  IMAD R226, R9, R216, RZ ;  /* 0x000000d809e27224 */ /* 0x000fce00078e02ff */
.L_x_387:
[----:B------:R-:W-:Y:S05]  /*9050*/  BSYNC B1 ;  /* 0x0000000000017941 */ /* 0x000fea0003800000 */
.L_x_386:
[----:B0-----:R-:W-:Y:S01]  /*9060*/  @!P5 IMAD R9, R104, R217, R226 ;  /* 0x000000d96809d224 */ /* 0x001fe200078e02e2 */
[----:B------:R-:W-:Y:S04]  /*9070*/  BSSY B1, `(.L_x_388) ;  /* 0x0000006000017945 */ /* 0x000fe80003800000 */
[----:B------:R0:W-:Y:S01]  /*9080*/  @!P5 STG.E.U8 desc[UR36][R6.64+0xa0], R9 ;  /* 0x0000a0090600d986 */ /* 0x0001e2000c101124 */
[----:B------:R-:W-:Y:S05]  /*9090*/  @P1 BRA `(.L_x_389) ;  /* 0x00000000000c1947 */ /* 0x000fea0003800000 */
[----:B------:R-:W0:Y:S02]  /*90a0*/  LDG.E.U8 R218, desc[UR36][R4.64+0xa1] ;  /* 0x0000a12404da7981 */ /* 0x000e24000c1e1100 */
[----:B0-----:R-:W-:-:S05]  /*90b0*/  PRMT R9, R218, 0x8880, RZ ;  /* 0x00008880da097816 */ /* 0x001fca00000000ff */
[----:B------:R-:W-:-:S07]  /*90c0*/  IMAD R226, R9, R216, RZ ;  /* 0x000000d809e27224 */ /* 0x000fce00078e02ff */
.L_x_389:
[----:B------:R-:W-:Y:S05]  /*90d0*/  BSYNC B1 ;  /* 0x0000000000017941 */ /* 0x000fea0003800000 */
.L_x_388:
        /* <DEDUP_REMOVED lines=11> */
.L_x_391:
[----:B------:R-:W-:Y:S05]  /*9190*/  BSYNC B1 ;  /* 0x0000000000017941 */ /* 0x000fea0003800000 */
.L_x_390:
[----:B0-----:R-:W-:Y:S01]  /*91a0*/  @!P4 IMAD R9, R106, R217, R226 ;  /* 0x000000d96a09c224 */ /* 0x001fe200078e02e2 */
[----:B------:R-:W-:Y:S04]  /*91b0*/  BSSY B1, `(.L_x_392) ;  /* 0x0000006000017945 */ /* 0x000fe80003800000 */
[----:B------:R0:W-:Y:S01]  /*91c0*/  @!P4 STG.E.U8 desc[UR36][R10.64+0xa0], R9 ;  /* 0x0000a0090a00c986 */ /* 0x0001e2000c101124 */
[----:B------:R-:W-:Y:S05]  /*91d0*/  @P3 BRA `(.L_x_393) ;  /* 0x00000000000c3947 */ /* 0x000fea0003800000 */
[----:B------:R-:W0:Y:S02]  /*91e0*/  LDG.E.U8 R218, desc[UR36][R14.64+0xa1] ;  /* 0x0000a1240eda7981 */ /* 0x000e24000c1e1100 */
[----:B0-----:R-:W-:-:S05]  /*91f0*/  PRMT R9, R218, 0x8880, RZ ;  /* 0x00008880da097816 */ /* 0x001fca00000000ff */
[----:B------:R-:W-:-:S07]  /*9200*/  IMAD R226, R9, R216, RZ ;  /* 0x000000d809e27224 */ /* 0x000fce00078e02ff */
.L_x_393:
[----:B------:R-:W-:Y:S05]  /*9210*/  BSYNC B1 ;  /* 0x0000000000017941 */ /* 0x000fea0003800000 */
.L_x_392:
[----:B------:R-:W-:Y:S01]  /*9220*/  @!P3 IMAD R107, R107, R217, R226 ;  /* 0x000000d96b6bb224 */ /* 0x000fe200078e02e2 */
[----:B------:R-:W-:Y:S04]  /*9230*/  BSSY B1, `(.L_x_394) ;  /* 0x0000006000017945 */ /* 0x000fe80003800000 */
[----:B------:R0:W-:Y:S01]  /*9240*/  @!P3 STG.E.U8 desc[UR36][R10.64+0xa1], R107 ;  /* 0x0000a16b0a00b986 */ /* 0x0001e2000c101124 */
[----:B------:R-:W-:Y:S05]  /*9250*/  @P5 BRA `(.L_x_395) ;  /* 0x00000000000c5947 */ /* 0x000fea0003800000 */
[----:B------:R-:W0:Y:S02]  /*9260*/  LDG.E.U8 R218, desc[UR36][R4.64+0xa8] ;  /* 0x0000a82404da7981 */ /* 0x000e24000c1e1100 */
[----:B0-----:R-:W-:-:S05]  /*9270*/  PRMT R9, R218, 0x8880, RZ ;  /* 0x00008880da097816 */ /* 0x001fca00000000ff */
[----:B------:R-:W-:-:S07]  /*9280*/  IMAD R226, R9, R216, RZ ;  /* 0x000000d809e27224 */ /* 0x000fce00078e02ff */
.L_x_395:
[----:B------:R-:W-:Y:S05]  /*9290*/  BSYNC B1 ;  /* 0x0000000000017941 */ /* 0x000fea0003800000 */
.L_x_394:
[----:B0-----:R-:W-:Y:S01]  /*92a0*/  @!P5 IMAD R9, R108, R217, R226 ;  /* 0x000000d96c09d224 */ /* 0x001fe200078e02e2 */
[----:B------:R-:W-:Y:S04]  /*92b0*/  BSSY B1, `(.L_x_396) ;  /* 0x0000006000017945 */ /* 0x000fe80003800000 */
[----:B------:R0:W-:Y:S01]  /*92c0*/  @!P5 STG.E.U8 desc[UR36][R6.64+0xa8], R9 ;  /* 0x0000a8090600d986 */ /* 0x0001e2000c101124 */
[----:B------:R-:W-:Y:S05]  /*92d0*/  @P1 BRA `(.L_x_397) ;  /* 0x00000000000c1947 */ /* 0x000fea0003800000 */
[----:B------:R-:W0:Y:S02]  /*92e0*/  LDG.E.U8 R218, desc[UR36][R4.64+0xa9] ;  /* 0x0000a92404da7981 */ /* 0x000e24000c1e1100 */
[----:B0-----:R-:W-:-:S05]  /*92f0*/  PRMT R9, R218, 0x8880, RZ ;  /* 0x00008880da097816 */ /* 0x001fca00000000ff */
[----:B------:R-:W-:-:S07]  /*9300*/  IMAD R226, R9, R216, RZ ;  /* 0x000000d809e27224 */ /* 0x000fce00078e02ff */
.L_x_397:
[----:B------:R-:W-:Y:S05]  /*9310*/  BSYNC B1 ;  /* 0x0000000000017941 */ /* 0x000fea0003800000 */
.L_x_396:
        /* <DEDUP_REMOVED lines=11> */
.L_x_399:
[----:B------:R-:W-:Y:S05]  /*93d0*/  BSYNC B1 ;  /* 0x0000000000017941 */ /* 0x000fea0003800000 */
.L_x_398:
[----:B0-----:R-:W-:Y:S01]  /*93e0*/  @!P4 IMAD R9, R110, R217, R226 ;  /* 0x000000d96e09c224 */ /* 0x001fe200078e02e2 */
[----:B------:R-:W-:Y:S04]  /*93f0*/  BSSY B1, `(.L_x_400) ;  /* 0x0000006000017945 */ /* 0x000fe80003800000 */
[----:B------:R0:W-:Y:S01]  /*9400*/  @!P4 STG.E.U8 desc[UR36][R10.64+0xa8], R9 ;  /* 0x0000a8090a00c986 */ /* 0x0001e2000c101124 */
[----:B------:R-:W-:Y:S05]  /*9410*/  @P3 BRA `(.L_x_401) ;  /* 0x00000000000c3947 */ /* 0x000fea0003800000 */
[----:B------:R-:W0:Y:S02]  /*9420*/  LDG.E.U8 R218, desc[UR36][R14.64+0xa9] ;  /* 0x0000a9240eda7981 */ /* 0x000e24000c1e1100 */
[----:B0-----:R-:W-:-:S05]  /*9430*/  PRMT R9, R218, 0x8880, RZ ;  /* 0x00008880da097816 */ /* 0x001fca00000000ff */
[----:B------:R-:W-:-:S07]  /*9440*/  IMAD R226, R9, R216, RZ ;  /* 0x000000d809e27224 */ /* 0x000fce00078e02ff */
.L_x_401:
[----:B------:R-:W-:Y:S05]  /*9450*/  BSYNC B1 ;  /* 0x0000000000017941 */ /* 0x000fea0003800000 */
.L_x_400:
[----:B------:R-:W-:Y:S01]  /*9460*/  @!P3 IMAD R111, R111, R217, R226 ;  /* 0x000000d96f6fb224 */ /* 0x000fe200078e02e2 */
[----:B------:R-:W-:Y:S04]  /*9470*/  BSSY B1, `(.L_x_402) ;  /* 0x0000006000017945 */ /* 0x000fe80003800000 */
[----:B------:R0:W-:Y:S01]  /*9480*/  @!P3 STG.E.U8 desc[UR36][R10.64+0xa9], R111 ;  /* 0x0000a96f0a00b986 */ /* 0x0001e2000c101124 */
[----:B------:R-:W-:Y:S05]  /*9490*/  @P5 BRA `(.L_x_403) ;  /* 0x00000000000c5947 */ /* 0x000fea0003800000 */
[----:B------:R-:W0:Y:S02]  /*94a0*/  LDG.E.U8 R218, desc[UR36][R4.64+0xb0] ;  /* 0x0000b02404da7981 */ /* 0x000e24000c1e1100 */
[----:B0-----:R-:W-:-:S05]  /*94b0*/  PRMT R9, R218, 0x8880, RZ ;  /* 0x00008880da097816 */ /* 0x001fca00000000ff */
[----:B------:R-:W-:-:S07]  /*94c0*/  IMAD R226, R9, R216, RZ ;  /* 0x000000d809e27224 */ /* 0x000fce00078e02ff */
.L_x_403:
[----:B------:R-:W-:Y:S05]  /*94d0*/  BSYNC B1 ;  /* 0x0000000000017941 */ /* 0x000fea0003800000 */
.L_x_402:
[----:B0-----:R-:W-:Y:S01]  /*94e0*/  @!P5 IMAD R9, R112, R217, R226 ;  /* 0x000000d97009d224 */ /* 0x001fe200078e02e2 */
[----:B------:R-:W-:Y:S04]  /*94f0*/  BSSY B1, `(.L_x_404) ;  /* 0x0000006000017945 */ /* 0x000fe80003800000 */
[----:B------:R0:W-:Y:S01]  /*9500*/  @!P5 STG.E.U8 desc[UR36][R6.64+0xb0], R9 ;  /* 0x0000b0090600d986 */ /* 0x0001e2000c101124 */
[----:B------:R-:W-:Y:S05]  /*9510*/  @P1 BRA `(.L_x_405) ;  /* 0x00000000000c1947 */ /* 0x000fea0003800000 */
[----:B------:R-:W0:Y:S02]  /*9520*/  LDG.E.U8 R218, desc[UR36][R4.64+0xb1] ;  /* 0x0000b12404da7981 */ /* 0x000e24000c1e1100 */
[----:B0-----:R-:W-:-:S05]  /*9530*/  PRMT R9, R218, 0x8880, RZ ;  /* 0x00008880da097816 */ /* 0x001fca00000000ff */
[----:B------:R-:W-:-:S07]  /*9540*/  IMAD R226, R9, R216, RZ ;  /* 0x000000d809e27224 */ /* 0x000fce00078e02ff */
.L_x_405:
[----:B------:R-:W-:Y:S05]  /*9550*/  BSYNC B1 ;  /* 0x0000000000017941 */ /* 0x000fea0003800000 */
.L_x_404:
[----:B------:R-:W-:Y:S01]  /*9560*/  ISETP.LT.OR P4, PT, R3, 0xb1, !P0 ;  /* 0x000000b10300780c */ /* 0x000fe20004781670 */
[----:B------:R-:W-:Y:S01]  /*9570*/  @!P1 IMAD R113, R113, R217, R226 ;  /* 0x000000d971719224 */ /* 0x000fe200078e02e2 */
[----:B------:R-:W-:Y:S01]  /*9580*/  BSSY B1, `(.L_x_406) ;  /* 0x000000a000017945 */ /* 0x000fe20003800000 */
[C---:B------:R-:W-:Y:S02]  /*9590*/  ISETP.LT.OR P3, PT, R3.reuse, 0xb2, !P0 ;  /* 0x000000b20300780c */ /* 0x040fe40004761670 */
        /* <DEDUP_REMOVED lines=8> */
.L_x_407:
[----:B------:R-:W-:Y:S05]  /*9620*/  BSYNC B1 ;  /* 0x0000000000017941 */ /* 0x000fea0003800000 */
.L_x_406:
[----:B0-----:R-:W-:Y:S01]  /*9630*/  @!P4 IMAD R9, R114, R217, R226 ;  /* 0x000000d97209c224 */ /* 0x001fe200078e02e2 */
[----:B------:R-:W-:Y:S04]  /*9640*/  BSSY B1, `(.L_x_408) ;  /* 0x0000006000017945 */ /* 0x000fe80003800000 */
[----:B------:R0:W-:Y:S01]  /*9650*/  @!P4 STG.E.U8 desc[UR36][R10.64+0xb0], R9 ;  /* 0x0000b0090a00c986 */ /* 0x0001e2000c101124 */
[----:B------:R-:W-:Y:S05]  /*9660*/  @P3 BRA `(.L_x_409) ;  /* 0x00000000000c3947 */ /* 0x000fea0003800000 */
[----:B------:R-:W0:Y:S02]  /*9670*/  LDG.E.U8 R218, desc[UR36][R14.64+0xb1] ;  /* 0x0000b1240eda7981 */ /* 0x000e24000c1e1100 */
[----:B0-----:R-:W-:-:S05]  /*9680*/  PRMT R9, R218, 0x8880, RZ ;  /* 0x00008880da097816 */ /* 0x001fca00000000ff */
[----:B------:R-:W-:-:S07]  /*9690*/  IMAD R226, R9, R216, RZ ;  /* 0x000000d809e27224 */ /* 0x000fce00078e02ff */
.L_x_409:
[----:B------:R-:W-:Y:S05]  /*96a0*/  BSYNC B1 ;  /* 0x0000000000017941 */ /* 0x000fea0003800000 */
.L_x_408:
[----:B------:R-:W-:Y:S01]  /*96b0*/  @!P3 IMAD R115, R115, R217, R226 ;  /* 0x000000d97373b224 */ /* 0x000fe200078e02e2 */
[----:B------:R-:W-:Y:S04]  /*96c0*/  BSSY B1, `(.L_x_410) ;  /* 0x0000006000017945 */ /* 0x000fe80003800000 */
[----:B------:R0:W-:Y:S01]  /*96d0*/  @!P3 STG.E.U8 desc[UR36][R10.64+0xb1], R115 ;  /* 0x0000b1730a00b986 */ /* 0x0001e2000c101124 */
[----:B------:R-:W-:Y:S05]  /*96e0*/  @P1 BRA `(.L_x_411) ;  /* 0x00000000000c1947 */ /* 0x000fea0003800000 */
[----:B------:R-:W0:Y:S02]  /*96f0*/  LDG.E.U8 R218, desc[UR36][R4.64+0xb8] ;  /* 0x0000b82404da7981 */ /* 0x000e24000c1e1100 */
[----:B0-----:R-:W-:-:S05]  /*9700*/  PRMT R9, R218, 0x8880, RZ ;  /* 0x00008880da097816 */ /* 0x001fca00000000ff */
[----:B------:R-:W-:-:S07]  /*9710*/  IMAD R226, R9, R216, RZ ;  /* 0x000000d809e27224 */ /* 0x000fce00078e02ff */
.L_x_411:
[----:B------:R-:W-:Y:S05]  /*9720*/  BSYNC B1 ;  /* 0x0000000000017941 */ /* 0x000fea0003800000 */
.L_x_410:
[----:B0-----:R-:W-:Y:S01]  /*9730*/  @!P1 IMAD R9, R116, R217, R226 ;  /* 0x000000d974099224 */ /* 0x001fe200078e02e2 */
[----:B------:R-:W-:Y:S04]  /*9740*/  BSSY B1, `(.L_x_412) ;  /* 0x0000006000017945 */ /* 0x000fe80003800000 */
[----:B------:R0:W-:Y:S01]  /*9750*/  @!P1 STG.E.U8 desc[UR36][R6.64+0xb8], R9 ;  /* 0x0000b80906009986 */ /* 0x0001e2000c101124 */
[----:B------:R-:W-:Y:S05]  /*9760*/  @P2 BRA `(.L_x_413) ;  /* 0x00000000000c2947 */ /* 0x000fea0003800000 */
[----:B------:R-:W0:Y:S02]  /*9770*/  LDG.E.U8 R218, desc[UR36][R4.64+0xb9] ;  /* 0x0000b92404da7981 */ /* 0x000e24000c1e1100 */
[----:B0-----:R-:W-:-:S05]  /*9780*/  PRMT R9, R218, 0x8880, RZ ;  /* 0x00008880da097816 */ /* 0x001fca00000000ff */
[----:B------:R-:W-:-:S07]  /*9790*/  IMAD R226, R9, R216, RZ ;  /* 0x000000d809e27224 */ /* 0x000fce00078e02ff */
.L_x_413:
[----:B------:R-:W-:Y:S05]  /*97a0*/  BSYNC B1 ;  /* 0x0000000000017941 */ /* 0x000fea0003800000 */
.L_x_412:
[----:B------:R-:W-:Y:S01]  /*97b0*/  @!P2 IMAD R117, R117, R217, R226 ;  /* 0x000000d97575a224 */ /* 0x000fe200078e02e2 */
[----:B------:R-:W-:Y:S04]  /*97c0*/  BSSY B1, `(.L_x_414) ;  /* 0x0000006000017945 */ /* 0x000fe80003800000 */
[----:B------:R0:W-:Y:S01]  /*97d0*/  @!P2 STG.E.U8 desc[UR36][R6.64+0xb9], R117 ;  /* 0x0000b9750600a986 */ /* 0x0001e2000c101124 */
[----:B------:R-:W-:Y:S05]  /*97e0*/  @P5 BRA `(.L_x_415) ;  /* 0x00000000000c5947 */ /* 0x000fea0003800000 */
[----:B------:R-:W5:Y:S02]  /*97f0*/  LDG.E.U8 R218, desc[UR36][R14.64+0xb8] ;  /* 0x0000b8240eda7981 */ /* 0x000f64000c1e1100 */
[----:B-----5:R-:W-:-:S05]  /*9800*/  PRMT R5, R218, 0x8880, RZ ;  /* 0x00008880da057816 */ /* 0x020fca00000000ff */
[----:B------:R-:W-:-:S07]  /*9810*/  IMAD R226, R5, R216, RZ ;  /* 0x000000d805e27224 */ /* 0x000fce00078e02ff */
.L_x_415:
[----:B------:R-:W-:Y:S05]  /*9820*/  BSYNC B1 ;  /* 0x0000000000017941 */ /* 0x000fea0003800000 */
.L_x_414:
[----:B------:R-:W-:Y:S01]  /*9830*/  @!P5 IMAD R5, R118, R217, R226 ;  /* 0x000000d97605d224 */ /* 0x000fe200078e02e2 */
[----:B------:R-:W-:Y:S01]  /*9840*/  ISETP.LT.OR P0, PT, R3, 0xba, !P0 ;  /* 0x000000ba0300780c */ /* 0x000fe20004701670 */
[----:B------:R-:W-:Y:S03]  /*9850*/  BSSY B1, `(.L_x_416) ;  /* 0x0000006000017945 */ /* 0x000fe60003800000 */
[----:B------:R0:W-:Y:S09]  /*9860*/  @!P5 STG.E.U8 desc[UR36][R10.64+0xb8], R5 ;  /* 0x0000b8050a00d986 */ /* 0x0001f2000c101124 */
[----:B------:R-:W-:Y:S05]  /*9870*/  @P0 BRA `(.L_x_417) ;  /* 0x00000000000c0947 */ /* 0x000fea0003800000 */
[----:B------:R-:W5:Y:S02]  /*9880*/  LDG.E.U8 R218, desc[UR36][R14.64+0xb9] ;  /* 0x0000b9240eda7981 */ /* 0x000f64000c1e1100 */
[----:B-----5:R-:W-:-:S05]  /*9890*/  PRMT R3, R218, 0x8880, RZ ;  /* 0x00008880da037816 */ /* 0x020fca00000000ff */
[----:B------:R-:W-:-:S07]  /*98a0*/  IMAD R226, R3, R216, RZ ;  /* 0x000000d803e27224 */ /* 0x000fce00078e02ff */
.L_x_417:
[----:B------:R-:W-:Y:S05]  /*98b0*/  BSYNC B1 ;  /* 0x0000000000017941 */ /* 0x000fea0003800000 */
.L_x_416:
[----:B------:R-:W-:Y:S01]  /*98c0*/  IMAD R119, R119, R217, R226 ;  /* 0x000000d977777224 */ /* 0x000fe200078e02e2 */
[----:B------:R-:W-:Y:S06]  /*98d0*/  @P0 BRA `(.L_x_418) ;  /* 0x0000002400180947 */ /* 0x000fec0003800000 */
[----:B------:R0:W-:Y:S01]  /*98e0*/  STG.E.U8 desc[UR36][R10.64+0xb9], R119 ;  /* 0x0000b9770a007986 */ /* 0x0001e2000c101124 */
[----:B------:R-:W-:Y:S05]  /*98f0*/  BRA `(.L_x_418) ;  /* 0x0000002400107947 */ /* 0x000fea0003800000 */
.L_x_33:
[C---:B------:R-:W-:Y:S02]  /*9900*/  ISETP.GE.AND P2, PT, R219.reuse, 0x1, PT ;  /* 0x00000001db00780c */ /* 0x040fe40003f46270 */
[----:B------:R-:W-:Y:S02]  /*9910*/  ISETP.GE.AND P1, PT, R219, 0x9, PT ;  /* 0x00000009db00780c */ /* 0x000fe40003f26270 */
[C---:B------:R-:W-:Y:S02]  /*9920*/  ISETP.LT.OR P3, PT, R3.reuse, 0x1, !P2 ;  /* 0x000000010300780c */ /* 0x040fe40005761670 */
[C---:B------:R-:W-:Y:S02]  /*9930*/  ISETP.LT.OR P5, PT, R3.reuse, 0x2, !P2 ;  /* 0x000000020300780c */ /* 0x040fe400057a1670 */
[C---:B------:R-:W-:Y:S02]  /*9940*/  ISETP.LT.OR P0, PT, R3.reuse, 0x1, !P1 ;  /* 0x000000010300780c */ /* 0x040fe40004f01670 */
[----:B------:R-:W-:-:S07]  /*9950*/  ISETP.LT.OR P4, PT, R3, 0x2, !P1 ;  /* 0x000000020300780c */ /* 0x000fce0004f81670 */
[-C--:B------:R-:W-:Y:S02]  /*9960*/  @!P3 IMAD R13, R120, R217.reuse, RZ ;  /* 0x000000d9780db224 */ /* 0x080fe400078e02ff */
[-C--:B------:R-:W-:Y:S02]  /*9970*/  @!P5 IMAD R121, R121, R217.reuse, RZ ;  /* 0x000000d97979d224 */ /* 0x080fe400078e02ff */
[-C--:B------:R-:W-:Y:S01]  /*9980*/  @!P0 IMAD R15, R122, R217.reuse, RZ ;  /* 0x000000d97a0f8224 */ /* 0x080fe200078e02ff */
[----:B------:R0:W-:Y:S01]  /*9990*/  @!P3 STG.E.U8 desc[UR36][R4.64], R13 ;  /* 0x0000000d0400b986 */ /* 0x0001e2000c101124 */
[----:B------:R-:W-:Y:S01]  /*99a0*/  ISETP.LT.OR P3, PT, R3, 0x9, !P2 ;  /* 0x000000090300780c */ /* 0x000fe20005761670 */
[----:B------:R-:W-:Y:S02]  /*99b0*/  @!P4 IMAD R123, R123, R217, RZ ;  /* 0x000000d97b7bc224 */ /* 0x000fe400078e02ff */
[----:B------:R-:W-:Y:S01]  /*99c0*/  @!P5 STG.E.U8 desc[UR36][R4.64+0x1], R121 ;  /* 0x000001790400d986 */ /* 0x000fe2000c101124 */
[----:B------:R-:W-:-:S03]  /*99d0*/  ISETP.LT.OR P5, PT, R3, 0xa, !P2 ;  /* 0x0000000a0300780c */ /* 0x000fc600057a1670 */
[----:B------:R1:W-:Y:S01]  /*99e0*/  @!P0 STG.E.U8 desc[UR36][R8.64], R15 ;  /* 0x0000000f08008986 */ /* 0x0003e2000c101124 */
[----:B------:R-:W-:-:S03]  /*99f0*/  ISETP.LT.OR P0, PT, R3, 0x9, !P1 ;  /* 0x000000090300780c */ /* 0x000fc60004f01670 */
[----:B------:R-:W-:Y:S01]  /*9a00*/  @!P4 STG.E.U8 desc[UR36][R8.64+0x1], R123 ;  /* 0x0000017b0800c986 */ /* 0x000fe2000c101124 */
[----:B------:R-:W-:Y:S01]  /*9a10*/  ISETP.LT.OR P4, PT, R3, 0xa, !P1 ;  /* 0x0000000a0300780c */ /* 0x000fe20004f81670 */
[----:B------:R-:W-:-:S04]  /*9a20*/  @!P3 IMAD R21, R124, R217, RZ ;  /* 0x000000d97c15b224 */ /* 0x000fc800078e02ff */
[-C--:B------:R-:W-:Y:S01]  /*9a30*/  @!P5 IMAD R125, R125, R217.reuse, RZ ;  /* 0x000000d97d7dd224 */ /* 0x080fe200078e02ff */
[----:B------:R2:W-:Y:S01]  /*9a40*/  @!P3 STG.E.U8 desc[UR36][R4.64+0x8], R21 ;  /* 0x000008150400b986 */ /* 0x0005e2000c101124 */
[C---:B------:R-:W-:Y:S02]  /*9a50*/  ISETP.LT.OR P3, PT, R3.reuse, 0x11, !P2 ;  /* 0x000000110300780c */ /* 0x040fe40005761670 */
[-C--:B0-----:R-:W-:Y:S01]  /*9a60*/  @!P0 IMAD R13, R126, R217.reuse, RZ ;  /* 0x000000d97e0d8224 */ /* 0x081fe200078e02ff */
[----:B------:R-:W-:Y:S01]  /*9a70*/  @!P5 STG.E.U8 desc[UR36][R4.64+0x9], R125 ;  /* 0x0000097d0400d986 */ /* 0x000fe2000c101124 */
[----:B------:R-:W-:Y:S02]  /*9a80*/  ISETP.LT.OR P5, PT, R3, 0x12, !P2 ;  /* 0x000000120300780c */ /* 0x000fe400057a1670 */
[----:B------:R-:W-:Y:S01]  /*9a90*/  @!P4 IMAD R127, R127, R217, RZ ;  /* 0x000000d97f7fc224 */ /* 0x000fe200078e02ff */
[----:B------:R0:W-:Y:S01]  /*9aa0*/  @!P0 STG.E.U8 desc[UR36][R8.64+0x8], R13 ;  /* 0x0000080d08008986 */ /* 0x0001e2000c101124 */
[----:B------:R-:W-:-:S03]  /*9ab0*/  ISETP.LT.OR P0, PT, R3, 0x11, !P1 ;  /* 0x000000110300780c */ /* 0x000fc60004f01670 */
[----:B------:R-:W-:Y:S01]  /*9ac0*/  @!P4 STG.E.U8 desc[UR36][R8.64+0x9], R127 ;  /* 0x0000097f0800c986 */ /* 0x000fe2000c101124 */
[----:B------:R-:W-:Y:S01]  /*9ad0*/  ISETP.LT.OR P4, PT, R3, 0x12, !P1 ;  /* 0x000000120300780c */ /* 0x000fe20004f81670 */
[----:B-1----:R-:W-:-:S04]  /*9ae0*/  @!P3 IMAD R15, R128, R217, RZ ;  /* 0x000000d9800fb224 */ /* 0x002fc800078e02ff */
[-C--:B------:R-:W-:Y:S01]  /*9af0*/  @!P5 IMAD R129, R129, R217.reuse, RZ ;  /* 0x000000d98181d224 */ /* 0x080fe200078e02ff */
[----:B------:R1:W-:Y:S01]  /*9b00*/  @!P3 STG.E.U8 desc[UR36][R4.64+0x10], R15 ;  /* 0x0000100f0400b986 */ /* 0x0003e2000c101124 */
[C---:B------:R-:W-:Y:S02]  /*9b10*/  ISETP.LT.OR P3, PT, R3.reuse, 0x19, !P2 ;  /* 0x000000190300780c */ /* 0x040fe40005761670 */
[-C--:B--2---:R-:W-:Y:S01]  /*9b20*/  @!P0 IMAD R21, R130, R217.reuse, RZ ;  /* 0x000000d982158224 */ /* 0x084fe200078e02ff */
[----:B------:R-:W-:Y:S01]  /*9b30*/  @!P5 STG.E.U8 desc[UR36][R4.64+0x11], R129 ;  /* 0x000011810400d986 */ /* 0x000fe2000c101124 */
[----:B------:R-:W-:Y:S02]  /*9b40*/  ISETP.LT.OR P5, PT, R3, 0x1a, !P2 ;  /* 0x0000001a0300780c */ /* 0x000fe400057a1670 */
[----:B------:R-:W-:Y:S01]  /*9b50*/  @!P4 IMAD R131, R131, R217, RZ ;  /* 0x000000d98383c224 */ /* 0x000fe200078e02ff */
[----:B------:R2:W-:Y:S01]  /*9b60*/  @!P0 STG.E.U8 desc[UR36][R8.64+0x10], R21 ;  /* 0x0000101508008986 */ /* 0x0005e2000c101124 */
[----:B------:R-:W-:-:S03]  /*9b70*/  ISETP.LT.OR P0, PT, R3, 0x19, !P1 ;  /* 0x000000190300780c */ /* 0x000fc60004f01670 */
[----:B------:R-:W-:Y:S01]  /*9b80*/  @!P4 STG.E.U8 desc[UR36][R8.64+0x11], R131 ;  /* 0x000011830800c986 */ /* 0x000fe2000c101124 */
[----:B------:R-:W-:Y:S01]  /*9b90*/  ISETP.LT.OR P4, PT, R3, 0x1a, !P1 ;  /* 0x0000001a0300780c */ /* 0x000fe20004f81670 */
[----:B0-----:R-:W-:-:S04]  /*9ba0*/  @!P3 IMAD R13, R132, R217, RZ ;  /* 0x000000d9840db224 */ /* 0x001fc800078e02ff */
[-C--:B------:R-:W-:Y:S01]  /*9bb0*/  @!P5 IMAD R133, R133, R217.reuse, RZ ;  /* 0x000000d98585d224 */ /* 0x080fe200078e02ff */
[----:B------:R0:W-:Y:S01]  /*9bc0*/  @!P3 STG.E.U8 desc[UR36][R4.64+0x18], R13 ;  /* 0x0000180d0400b986 */ /* 0x0001e2000c101124 */
[C---:B------:R-:W-:Y:S02]  /*9bd0*/  ISETP.LT.OR P3, PT, R3.reuse, 0x21, !P2 ;  /* 0x000000210300780c */ /* 0x040fe40005761670 */
[-C--:B-1----:R-:W-:Y:S01]  /*9be0*/  @!P0 IMAD R15, R134, R217.reuse, RZ ;  /* 0x000000d9860f8224 */ /* 0x082fe200078e02ff */
[----:B------:R-:W-:Y:S01]  /*9bf0*/  @!P5 STG.E.U8 desc[UR36][R4.64+0x19], R133 ;  /* 0x000019850400d986 */ /* 0x000fe2000c101124 */
[----:B------:R-:W-:Y:S02]  /*9c00*/  ISETP.LT.OR P5, PT, R3, 0x22, !P2 ;  /* 0x000000220300780c */ /* 0x000fe400057a1670 */
[----:B------:R-:W-:Y:S01]  /*9c10*/  @!P4 IMAD R135, R135, R217, RZ ;  /* 0x000000d98787c224 */ /* 0x000fe200078e02ff */
[----:B------:R1:W-:Y:S01]  /*9c20*/  @!P0 STG.E.U8 desc[UR36][R8.64+0x18], R15 ;  /* 0x0000180f08008986 */ /* 0x0003e2000c101124 */
[----:B------:R-:W-:-:S03]  /*9c30*/  ISETP.LT.OR P0, PT, R3, 0x21, !P1 ;  /* 0x000000210300780c */ /* 0x000fc60004f01670 */
[----:B------:R-:W-:Y:S01]  /*9c40*/  @!P4 STG.E.U8 desc[UR36][R8.64+0x19], R135 ;  /* 0x000019870800c986 */ /* 0x000fe2000c101124 */
[----:B------:R-:W-:Y:S01]  /*9c50*/  ISETP.LT.OR P4, PT, R3, 0x22, !P1 ;  /* 0x000000220300780c */ /* 0x000fe20004f81670 */
[----:B--2---:R-:W-:-:S04]  /*9c60*/  @!P3 IMAD R21, R136, R217, RZ ;  /* 0x000000d98815b224 */ /* 0x004fc800078e02ff */
        /* <DEDUP_REMOVED lines=224> */
[----:B------:R-:W-:-:S02]  /*aa70*/  ISETP.GE.AND P0, PT, R219, 0x81, PT ;  /* 0x00000081db00780c */ /* 0x000fc40003f06270 */
[C---:B------:R-:W-:Y:S01]  /*aa80*/  ISETP.LT.OR P5, PT, R3.reuse, 0xb9, !P1 ;  /* 0x000000b90300780c */ /* 0x040fe20004fa1670 */
[----:B------:R-:W-:Y:S01]  /*aa90*/  @!P4 STG.E.U8 desc[UR36][R8.64+0xb1], R211 ;  /* 0x0000b1d30800c986 */ /* 0x000fe2000c101124 */
[C---:B------:R-:W-:Y:S01]  /*aaa0*/  ISETP.LT.OR P1, PT, R3.reuse, 0xba, !P1 ;  /* 0x000000ba0300780c */ /* 0x040fe20004f21670 */
[----:B-1----:R-:W-:Y:S01]  /*aab0*/  @!P3 IMAD R15, R212, R217, RZ ;  /* 0x000000d9d40fb224 */ /* 0x002fe200078e02ff */
[----:B------:R-:W-:-:S03]  /*aac0*/  ISETP.LT.OR P4, PT, R3, 0x1, !P0 ;  /* 0x000000010300780c */ /* 0x000fc60004781670 */
[----:B------:R-:W-:Y:S01]  /*aad0*/  @!P2 IMAD R213, R213, R217, RZ ;  /* 0x000000d9d5d5a224 */ /* 0x000fe200078e02ff */
[----:B------:R-:W-:Y:S01]  /*aae0*/  @!P3 STG.E.U8 desc[UR36][R4.64+0xb8], R15 ;  /* 0x0000b80f0400b986 */ /* 0x000fe2000c101124 */
[----:B------:R-:W-:-:S03]  /*aaf0*/  ISETP.LT.OR P3, PT, R3, 0x2, !P0 ;  /* 0x000000020300780c */ /* 0x000fc60004761670 */
[----:B------:R1:W-:Y:S01]  /*ab00*/  @!P2 STG.E.U8 desc[UR36][R4.64+0xb9], R213 ;  /* 0x0000b9d50400a986 */ /* 0x0003e2000c101124 */
[-C--:B--2---:R-:W-:Y:S01]  /*ab10*/  @!P5 IMAD R21, R214, R217.reuse, RZ ;  /* 0x000000d9d615d224 */ /* 0x084fe200078e02ff */
[----:B------:R-:W-:Y:S01]  /*ab20*/  ISETP.GE.AND P2, PT, R219, 0x89, PT ;  /* 0x00000089db00780c */ /* 0x000fe20003f46270 */
[-C--:B------:R-:W-:Y:S02]  /*ab30*/  @!P1 IMAD R215, R215, R217.reuse, RZ ;  /* 0x000000d9d7d79224 */ /* 0x080fe400078e02ff */
[----:B0-----:R-:W-:Y:S01]  /*ab40*/  @!P4 IMAD R13, R24, R217, RZ ;  /* 0x000000d9180dc224 */ /* 0x001fe200078e02ff */
[----:B------:R-:W-:Y:S01]  /*ab50*/  @!P5 STG.E.U8 desc[UR36][R8.64+0xb8], R21 ;  /* 0x0000b8150800d986 */ /* 0x000fe2000c101124 */
[----:B------:R-:W-:-:S03]  /*ab60*/  ISETP.LT.OR P5, PT, R3, 0x1, !P2 ;  /* 0x000000010300780c */ /* 0x000fc600057a1670 */
[----:B------:R-:W-:Y:S01]  /*ab70*/  @!P3 IMAD R25, R25, R217, RZ ;  /* 0x000000d91919b224 */ /* 0x000fe200078e02ff */
[----:B------:R-:W-:Y:S01]  /*ab80*/  @!P1 STG.E.U8 desc[UR36][R8.64+0xb9], R215 ;  /* 0x0000b9d708009986 */ /* 0x000fe2000c101124 */
[----:B------:R-:W-:-:S03]  /*ab90*/  ISETP.LT.OR P1, PT, R3, 0x2, !P2 ;  /* 0x000000020300780c */ /* 0x000fc60005721670 */
[----:B------:R-:W-:Y:S01]  /*aba0*/  @!P4 STG.E.U8 desc[UR36][R6.64], R13 ;  /* 0x0000000d0600c986 */ /* 0x000fe2000c101124 */
[----:B------:R-:W-:-:S03]  /*abb0*/  ISETP.LT.OR P4, PT, R3, 0x9, !P0 ;  /* 0x000000090300780c */ /* 0x000fc60004781670 */
[----:B------:R-:W-:Y:S01]  /*abc0*/  @!P3 STG.E.U8 desc[UR36][R6.64+0x1], R25 ;  /* 0x000001190600b986 */ /* 0x000fe2000c101124 */
[----:B------:R-:W-:Y:S01]  /*abd0*/  ISETP.LT.OR P3, PT, R3, 0xa, !P0 ;  /* 0x0000000a0300780c */ /* 0x000fe20004761670 */
[----:B-1----:R-:W-:-:S04]  /*abe0*/  @!P5 IMAD R5, R26, R217, RZ ;  /* 0x000000d91a05d224 */ /* 0x002fc800078e02ff */
[-C--:B------:R-:W-:Y:S01]  /*abf0*/  @!P1 IMAD R27, R27, R217.reuse, RZ ;  /* 0x000000d91b1b9224 */ /* 0x080fe200078e02ff */
[----:B------:R0:W-:Y:S01]  /*ac00*/  @!P5 STG.E.U8 desc[UR36][R10.64], R5 ;  /* 0x000000050a00d986 */ /* 0x0001e2000c101124 */
[C---:B------:R-:W-:Y:S02]  /*ac10*/  ISETP.LT.OR P5, PT, R3.reuse, 0x9, !P2 ;  /* 0x000000090300780c */ /* 0x040fe400057a1670 */
[-C--:B------:R-:W-:Y:S01]  /*ac20*/  @!P4 IMAD R15, R28, R217.reuse, RZ ;  /* 0x000000d91c0fc224 */ /* 0x080fe200078e02ff */
[----:B------:R-:W-:Y:S01]  /*ac30*/  @!P1 STG.E.U8 desc[UR36][R10.64+0x1], R27 ;  /* 0x0000011b0a009986 */ /* 0x000fe2000c101124 */
[----:B------:R-:W-:Y:S02]  /*ac40*/  ISETP.LT.OR P1, PT, R3, 0xa, !P2 ;  /* 0x0000000a0300780c */ /* 0x000fe40005721670 */
[----:B------:R-:W-:Y:S01]  /*ac50*/  @!P3 IMAD R29, R29, R217, RZ ;  /* 0x000000d91d1db224 */ /* 0x000fe200078e02ff */
[----:B------:R-:W-:Y:S01]  /*ac60*/  @!P4 STG.E.U8 desc[UR36][R6.64+0x8], R15 ;  /* 0x0000080f0600c986 */ /* 0x000fe2000c101124 */
[----:B------:R-:W-:-:S03]  /*ac70*/  ISETP.LT.OR P4, PT, R3, 0x11, !P0 ;  /* 0x000000110300780c */ /* 0x000fc60004781670 */
[----:B------:R-:W-:Y:S01]  /*ac80*/  @!P3 STG.E.U8 desc[UR36][R6.64+0x9], R29 ;  /* 0x0000091d0600b986 */ /* 0x000fe2000c101124 */
[----:B------:R-:W-:Y:S01]  /*ac90*/  ISETP.LT.OR P3, PT, R3, 0x12, !P0 ;  /* 0x000000120300780c */ /* 0x000fe20004761670 */
[----:B0-----:R-:W-:-:S04]  /*aca0*/  @!P5 IMAD R5, R30, R217, RZ ;  /* 0x000000d91e05d224 */ /* 0x001fc800078e02ff */
        /* <DEDUP_REMOVED lines=240> */
[----:B------:R-:W-:-:S04]  /*bbb0*/  @!P1 IMAD R9, R110, R217, RZ ;  /* 0x000000d96e099224 */ /* 0x000fc800078e02ff */
[-C--:B------:R-:W-:Y:S01]  /*bbc0*/  @!P4 IMAD R111, R111, R217.reuse, RZ ;  /* 0x000000d96f6fc224 */ /* 0x080fe200078e02ff */
[----:B------:R1:W-:Y:S01]  /*bbd0*/  @!P1 STG.E.U8 desc[UR36][R10.64+0xa8], R9 ;  /* 0x0000a8090a009986 */ /* 0x0003e2000c101124 */
[----:B------:R-:W-:Y:S02]  /*bbe0*/  ISETP.LT.OR P1, PT, R3, 0xb1, !P2 ;  /* 0x000000b10300780c */ /* 0x000fe40005721670 */
[----:B------:R-:W-:Y:S01]  /*bbf0*/  @!P3 IMAD R113, R113, R217, RZ ;  /* 0x000000d97171b224 */ /* 0x000fe200078e02ff */
[----:B------:R2:W-:Y:S01]  /*bc00*/  @!P4 STG.E.U8 desc[UR36][R10.64+0xa9], R111 ;  /* 0x0000a96f0a00c986 */ /* 0x0005e2000c101124 */
[----:B------:R-:W-:-:S03]  /*bc10*/  ISETP.LT.OR P4, PT, R3, 0xb2, !P2 ;  /* 0x000000b20300780c */ /* 0x000fc60005781670 */
[----:B------:R2:W-:Y:S01]  /*bc20*/  @!P3 STG.E.U8 desc[UR36][R6.64+0xb1], R113 ;  /* 0x0000b1710600b986 */ /* 0x0005e2000c101124 */
[C---:B------:R-:W-:Y:S02]  /*bc30*/  ISETP.LT.OR P3, PT, R3.reuse, 0xb9, !P0 ;  /* 0x000000b90300780c */ /* 0x040fe40004761670 */
[C---:B------:R-:W-:Y:S01]  /*bc40*/  ISETP.LT.OR P0, PT, R3.reuse, 0xba, !P0 ;  /* 0x000000ba0300780c */ /* 0x040fe20004701670 */
[----:B------:R2:W-:Y:S01]  /*bc50*/  @!P5 STG.E.U8 desc[UR36][R6.64+0xb0], R13 ;  /* 0x0000b00d0600d986 */ /* 0x0005e2000c101124 */
[C---:B------:R-:W-:Y:S02]  /*bc60*/  ISETP.LT.OR P5, PT, R3.reuse, 0xb9, !P2 ;  /* 0x000000b90300780c */ /* 0x040fe400057a1670 */
[----:B------:R-:W-:Y:S01]  /*bc70*/  ISETP.LT.OR P2, PT, R3, 0xba, !P2 ;  /* 0x000000ba0300780c */ /* 0x000fe20005741670 */
[-C--:B------:R-:W-:Y:S02]  /*bc80*/  @!P1 IMAD R3, R114, R217.reuse, RZ ;  /* 0x000000d972039224 */ /* 0x080fe400078e02ff */
[----:B------:R-:W-:-:S03]  /*bc90*/  @!P4 IMAD R115, R115, R217, RZ ;  /* 0x000000d97373c224 */ /* 0x000fc600078e02ff */
[----:B------:R2:W-:Y:S01]  /*bca0*/  @!P1 STG.E.U8 desc[UR36][R10.64+0xb0], R3 ;  /* 0x0000b0030a009986 */ /* 0x0005e2000c101124 */
[-C--:B0-----:R-:W-:Y:S02]  /*bcb0*/  @!P3 IMAD R5, R116, R217.reuse, RZ ;  /* 0x000000d97405b224 */ /* 0x081fe400078e02ff */
[-C--:B------:R-:W-:Y:S01]  /*bcc0*/  @!P0 IMAD R117, R117, R217.reuse, RZ ;  /* 0x000000d975758224 */ /* 0x080fe200078e02ff */
[----:B------:R2:W-:Y:S01]  /*bcd0*/  @!P4 STG.E.U8 desc[UR36][R10.64+0xb1], R115 ;  /* 0x0000b1730a00c986 */ /* 0x0005e2000c101124 */
[-C--:B-1----:R-:W-:Y:S02]  /*bce0*/  @!P5 IMAD R9, R118, R217.reuse, RZ ;  /* 0x000000d97609d224 */ /* 0x082fe400078e02ff */
[----:B------:R-:W-:Y:S01]  /*bcf0*/  @!P2 IMAD R119, R119, R217, RZ ;  /* 0x000000d97777a224 */ /* 0x000fe200078e02ff */
[----:B------:R2:W-:Y:S04]  /*bd00*/  @!P3 STG.E.U8 desc[UR36][R6.64+0xb8], R5 ;  /* 0x0000b8050600b986 */ /* 0x0005e8000c101124 */
[----:B------:R2:W-:Y:S04]  /*bd10*/  @!P0 STG.E.U8 desc[UR36][R6.64+0xb9], R117 ;  /* 0x0000b97506008986 */ /* 0x0005e8000c101124 */
[----:B------:R2:W-:Y:S04]  /*bd20*/  @!P5 STG.E.U8 desc[UR36][R10.64+0xb8], R9 ;  /* 0x0000b8090a00d986 */ /* 0x0005e8000c101124 */
[----:B------:R2:W-:Y:S02]  /*bd30*/  @!P2 STG.E.U8 desc[UR36][R10.64+0xb9], R119 ;  /* 0x0000b9770a00a986 */ /* 0x0005e4000c101124 */
.L_x_418:
[----:B------:R-:W-:Y:S05]  /*bd40*/  BSYNC B0 ;  /* 0x0000000000007941 */ /* 0x000fea0003800000 */
.L_x_32:
[----:B------:R-:W-:Y:S01]  /*bd50*/  ULDC UR4, c[0x0][0xc] ;  /* 0x0000030000047ab9 */ /* 0x000fe20000000800 */
[----:B------:R-:W-:Y:S01]  /*bd60*/  ULDC UR5, c[0x0][0x10] ;  /* 0x0000040000057ab9 */ /* 0x000fe20000000800 */
[----:B--2---:R-:W2:Y:S01]  /*bd70*/  LDC R3, c[0x0][0x14] ;  /* 0x00000500ff037b82 */ /* 0x004ea20000000800 */
[----:B------:R-:W-:Y:S01]  /*bd80*/  UIMAD.WIDE.U32 UR4, UR4, UR5, URZ ;  /* 0x00000005040472a5 */ /* 0x000fe2000f8e003f */
[----:B------:R-:W-:Y:S02]  /*bd90*/  IMAD.MOV.U32 R4, RZ, RZ, R17 ;  /* 0x000000ffff047224 */ /* 0x000fe400078e0011 */
[----:B0-----:R-:W-:Y:S02]  /*bda0*/  IMAD.MOV.U32 R5, RZ, RZ, R16 ;  /* 0x000000ffff057224 */ /* 0x001fe400078e0010 */
[----:B------:R-:W-:Y:S02]  /*bdb0*/  IMAD.MOV.U32 R23, RZ, RZ, -0x1 ;  /* 0xffffffffff177424 */ /* 0x000fe400078e00ff */
[----:B--2---:R-:W-:-:S04]  /*bdc0*/  IMAD.WIDE.U32 R4, R3, UR4, R4 ;  /* 0x0000000403047c25 */ /* 0x004fc8000f8e0004 */
[----:B------:R-:W-:Y:S01]  /*bdd0*/  IMAD R3, R3, UR5, RZ ;  /* 0x0000000503037c24 */ /* 0x000fe2000f8e02ff */
[----:B------:R-:W-:Y:S01]  /*bde0*/  ULDC.64 UR4, c[0x0][0x650] ;  /* 0x0001940000047ab9 */ /* 0x000fe20000000a00 */
[----:B------:R-:W-:Y:S01]  /*bdf0*/  IMAD.MOV.U32 R17, RZ, RZ, R4 ;  /* 0x000000ffff117224 */ /* 0x000fe200078e0004 */
[----:B------:R-:W-:Y:S01]  /*be00*/  ISETP.GE.U32.AND P0, PT, R4, UR4, PT ;  /* 0x0000000404007c0c */ /* 0x000fe2000bf06070 */
[----:B------:R-:W-:Y:S02]  /*be10*/  IMAD.MOV.U32 R4, RZ, RZ, -0x1 ;  /* 0xffffffffff047424 */ /* 0x000fe400078e00ff */
[--C-:B------:R-:W-:Y:S01]  /*be20*/  IMAD.IADD R16, R5, 0x1, R3.reuse ;  /* 0x0000000105107824 */ /* 0x100fe200078e0203 */
[----:B------:R-:W-:Y:S02]  /*be30*/  PRMT R3, RZ, 0x7610, R3 ;  /* 0x00007610ff037816 */ /* 0x000fe40000000003 */
[----:B------:R0:W-:Y:S02]  /*be40*/  STL [R1], R4 ;  /* 0x0000000401007387 */ /* 0x0001e40000100800 */
[----:B------:R-:W-:-:S13]  /*be50*/  ISETP.GE.U32.AND.EX P0, PT, R16, UR5, PT, P0 ;  /* 0x0000000510007c0c */ /* 0x000fda000bf06100 */
[----:B0-----:R-:W-:Y:S05]  /*be60*/  @P0 BRA `(.L_x_419) ;  /* 0x0000000400700947 */ /* 0x001fea0003800000 */
[----:B------:R-:W0:Y:S01]  /*be70*/  S2R R20, SR_CTAID.X ;  /* 0x0000000000147919 */ /* 0x000e220000002500 */
[----:B----4-:R-:W2:Y:S01]  /*be80*/  LDC.64 R10, c[0x0][0x628] ;  /* 0x00018a00ff0a7b82 */ /* 0x010ea20000000a00 */
[----:B------:R-:W-:Y:S01]  /*be90*/  ULDC UR4, c[0x0][0x150] ;  /* 0x0000540000047ab9 */ /* 0x000fe20000000800 */
[----:B------:R-:W-:Y:S01]  /*bea0*/  IMAD.MOV.U32 R8, RZ, RZ, R17 ;  /* 0x000000ffff087224 */ /* 0x000fe200078e0011 */
[----:B------:R-:W4:Y:S01]  /*beb0*/  S2R R24, SR_CTAID.Y ;  /* 0x0000000000187919 */ /* 0x000f220000002600 */
[----:B------:R-:W-:-:S04]  /*bec0*/  IMAD.MOV.U32 R9, RZ, RZ, R16 ;  /* 0x000000ffff097224 */ /* 0x000fc800078e0010 */
[----:B-1----:R-:W1:Y:S08]  /*bed0*/  LDC R25, c[0x0][0x144] ;  /* 0x00005100ff197b82 */ /* 0x002e700000000800 */
[----:B------:R-:W1:Y:S08]  /*bee0*/  LDC R12, c[0x0][0x630] ;  /* 0x00018c00ff0c7b82 */ /* 0x000e700000000800 */
[----:B------:R-:W1:Y:S01]  /*bef0*/  LDC.64 R14, c[0x0][0x620] ;  /* 0x00018800ff0e7b82 */ /* 0x000e620000000a00 */
[----:B--2---:R-:W-:-:S04]  /*bf00*/  ISETP.NE.U32.AND P0, PT, R10, RZ, PT ;  /* 0x000000ff0a00720c */ /* 0x004fc80003f05070 */
[----:B------:R-:W-:Y:S02]  /*bf10*/  ISETP.NE.AND.EX P0, PT, R11, RZ, PT, P0 ;  /* 0x000000ff0b00720c */ /* 0x000fe40003f05300 */
[----:B0-----:R-:W-:-:S05]  /*bf20*/  I2FP.F32.U32 R0, R20 ;  /* 0x0000001400007245 */ /* 0x001fca0000201000 */
[----:B------:R-:W-:-:S04]  /*bf30*/  FMUL R0, R0, UR4 ;  /* 0x0000000400007c20 */ /* 0x000fc80008400000 */
[----:B------:R0:W2:Y:S02]  /*bf40*/  F2I.U32.TRUNC.NTZ R21, R0 ;  /* 0x0000000000157305 */ /* 0x0000a4000020f000 */
[----:B----4-:R-:W-:Y:S05]  /*bf50*/  @!P0 BRA `(.L_x_420) ;  /* 0x0000000000288947 */ /* 0x010fea0003800000 */
[----:B0-----:R-:W0:Y:S02]  /*bf60*/  LDC R0, c[0x0][0x634] ;  /* 0x00018d00ff007b82 */ /* 0x001e240000000800 */
[----:B0-----:R-:W-:-:S05]  /*bf70*/  IADD3 R3, P0, R17, R0, RZ ;  /* 0x0000000011037210 */ /* 0x001fca0007f1e0ff */
[----:B------:R-:W-:-:S04]  /*bf80*/  IMAD.X R13, RZ, RZ, R16, P0 ;  /* 0x000000ffff0d7224 */ /* 0x000fc800000e0610 */
[----:B------:R-:W-:-:S04]  /*bf90*/  IMAD.WIDE.U32 R4, R13, R10, RZ ;  /* 0x0000000a0d047225 */ /* 0x000fc800078e00ff */
[----:B---3--:R-:W-:-:S04]  /*bfa0*/  IMAD.WIDE.U32 R6, P0, R3, R11, R4 ;  /* 0x0000000b03067225 */ /* 0x008fc80007800004 */
[----:B------:R-:W-:-:S04]  /*bfb0*/  IMAD.WIDE.U32 R4, R3, R10, RZ ;  /* 0x0000000a03047225 */ /* 0x000fc800078e00ff */
[----:B------:R-:W-:Y:S01]  /*bfc0*/  IMAD.X R9, RZ, RZ, RZ, P0 ;  /* 0x000000ffff097224 */ /* 0x000fe200000e06ff */
[----:B------:R-:W-:Y:S01]  /*bfd0*/  IADD3 RZ, P0, R5, R6, RZ ;  /* 0x0000000605ff7210 */ /* 0x000fe20007f1e0ff */
[----:B------:R-:W-:-:S04]  /*bfe0*/  IMAD.MOV.U32 R8, RZ, RZ, R7 ;  /* 0x000000ffff087224 */ /* 0x000fc800078e0007 */
[----:B------:R-:W-:-:S08]  /*bff0*/  IMAD.WIDE.U32.X R8, R13, R11, R8, P0 ;  /* 0x0000000b0d087225 */ /* 0x000fd000000e0408 */
.L_x_420:
[-CC-:B-1----:R-:W-:Y:S01]  /*c000*/  SHF.R.U64 R23, R8, R12.reuse, R9.reuse ;  /* 0x0000000c08177219 */ /* 0x182fe20000001209 */
[----:B---3--:R-:W1:Y:S01]  /*c010*/  LDC.64 R28, c[0x0][0x640] ;  /* 0x00019000ff1c7b82 */ /* 0x008e620000000a00 */
[----:B0-----:R-:W-:Y:S01]  /*c020*/  SHF.R.U32.HI R0, RZ, R12, R9 ;  /* 0x0000000cff007219 */ /* 0x001fe20000011609 */
[----:B------:R-:W-:Y:S01]  /*c030*/  IMAD.MOV.U32 R4, RZ, RZ, R17 ;  /* 0x000000ffff047224 */ /* 0x000fe200078e0011 */
[----:B------:R-:W-:Y:S01]  /*c040*/  IADD3 R3, P0, RZ, -R23, RZ ;  /* 0x80000017ff037210 */ /* 0x000fe20007f1e0ff */
[----:B--2---:R-:W-:Y:S01]  /*c050*/  IMAD.MOV R21, RZ, RZ, -R21 ;  /* 0x000000ffff157224 */ /* 0x004fe200078e0a15 */
[----:B------:R-:W-:Y:S01]  /*c060*/  ULDC UR4, c[0x0][0x154] ;  /* 0x0000550000047ab9 */ /* 0x000fe20000000800 */
[----:B------:R-:W-:Y:S02]  /*c070*/  IMAD.MOV.U32 R7, RZ, RZ, 0x1 ;  /* 0x00000001ff077424 */ /* 0x000fe400078e00ff */
[----:B------:R-:W0:Y:S01]  /*c080*/  LDC R6, c[0x0][0x618] ;  /* 0x00018600ff067b82 */ /* 0x000e220000000800 */
[----:B------:R-:W-:-:S02]  /*c090*/  IMAD.X R5, RZ, RZ, ~R0, P0 ;  /* 0x000000ffff057224 */ /* 0x000fc400000e0e00 */
[----:B------:R-:W-:Y:S02]  /*c0a0*/  IMAD R21, R25, R21, R20 ;  /* 0x0000001519157224 */ /* 0x000fe400078e0214 */
[-C--:B------:R-:W-:Y:S02]  /*c0b0*/  IMAD R0, R5, R14.reuse, RZ ;  /* 0x0000000e05007224 */ /* 0x080fe400078e02ff */
[----:B------:R-:W-:Y:S01]  /*c0c0*/  IMAD.MOV.U32 R5, RZ, RZ, R16 ;  /* 0x000000ffff057224 */ /* 0x000fe200078e0010 */
[----:B------:R-:W2:Y:S01]  /*c0d0*/  LDC R8, c[0x0][0x608] ;  /* 0x00018200ff087b82 */ /* 0x000ea20000000800 */
[----:B------:R-:W-:-:S04]  /*c0e0*/  IMAD.WIDE.U32 R4, R3, R14, R4 ;  /* 0x0000000e03047225 */ /* 0x000fc800078e0004 */
[----:B------:R-:W-:-:S03]  /*c0f0*/  IMAD R3, R3, R15, R0 ;  /* 0x0000000f03037224 */ /* 0x000fc600078e0200 */
[----:B------:R-:W3:Y:S01]  /*c100*/  LDC R26, c[0x0][0x658] ;  /* 0x00019600ff1a7b82 */ /* 0x000ee20000000800 */
[----:B------:R-:W-:Y:S01]  /*c110*/  I2FP.F32.U32 R0, R24 ;  /* 0x0000001800007245 */ /* 0x000fe20000201000 */
[----:B------:R-:W-:Y:S01]  /*c120*/  IMAD.IADD R3, R5, 0x1, R3 ;  /* 0x0000000105037824 */ /* 0x000fe200078e0203 */
[----:B-1----:R-:W-:Y:S01]  /*c130*/  ISETP.NE.U32.AND P0, PT, R28, RZ, PT ;  /* 0x000000ff1c00720c */ /* 0x002fe20003f05070 */
[----:B------:R-:W-:Y:S02]  /*c140*/  IMAD.MOV.U32 R5, RZ, RZ, -0x1 ;  /* 0xffffffffff057424 */ /* 0x000fe400078e00ff */
[----:B------:R-:W-:Y:S02]  /*c150*/  FMUL R0, R0, UR4 ;  /* 0x0000000400007c20 */ /* 0x000fe40008400000 */
[----:B------:R-:W1:Y:S01]  /*c160*/  LDC R15, c[0x0][0x148] ;  /* 0x00005200ff0f7b82 */ /* 0x000e620000000800 */
[----:B0-----:R-:W-:Y:S01]  /*c170*/  SHF.R.U64 R12, R4, R6, R3 ;  /* 0x00000006040c7219 */ /* 0x001fe20000001203 */
[----:B------:R0:W4:Y:S01]  /*c180*/  F2I.U32.TRUNC.NTZ R13, R0 ;  /* 0x00000000000d7305 */ /* 0x000122000020f000 */
[----:B------:R-:W-:-:S02]  /*c190*/  ISETP.NE.AND.EX P0, PT, R29, RZ, PT, P0 ;  /* 0x000000ff1d00720c */ /* 0x000fc40003f05300 */
[----:B------:R-:W-:-:S03]  /*c1a0*/  SHF.R.U32.HI R3, RZ, R6, R3 ;  /* 0x00000006ff037219 */ /* 0x000fc60000011603 */
[----:B------:R-:W0:Y:S01]  /*c1b0*/  LDC R20, c[0x0][0x600] ;  /* 0x00018000ff147b82 */ /* 0x000e220000000800 */
[-CC-:B--2---:R-:W-:Y:S02]  /*c1c0*/  SHF.R.U64 R10, R12, R8.reuse, R3.reuse ;  /* 0x000000080c0a7219 */ /* 0x184fe40000001203 */
[----:B------:R-:W-:-:S05]  /*c1d0*/  SHF.R.U32.HI R3, RZ, R8, R3 ;  /* 0x00000008ff037219 */ /* 0x000fca0000011603 */
[----:B------:R-:W2:Y:S01]  /*c1e0*/  LDC R27, c[0x0][0x648] ;  /* 0x00019200ff1b7b82 */ /* 0x000ea20000000800 */
[-C--:B---3--:R-:W-:Y:S02]  /*c1f0*/  SHF.L.U32 R4, R5, R26.reuse, RZ ;  /* 0x0000001a05047219 */ /* 0x088fe400000006ff */
[-CC-:B------:R-:W-:Y:S02]  /*c200*/  SHF.R.U64 R14, R10, R26.reuse, R3.reuse ;  /* 0x0000001a0a0e7219 */ /* 0x180fe40000001203 */
[----:B------:R-:W-:Y:S02]  /*c210*/  SHF.R.U32.HI R5, RZ, R26, R3 ;  /* 0x0000001aff057219 */ /* 0x000fe40000011603 */
[----:B------:R-:W-:Y:S01]  /*c220*/  LOP3.LUT R25, RZ, R4, RZ, 0x33, !PT ;  /* 0x00000004ff197212 */ /* 0x000fe200078e33ff */
[----:B------:R-:W3:Y:S01]  /*c230*/  LDC R30, c[0x0][0x638] ;  /* 0x00018e00ff1e7b82 */ /* 0x000ee20000000800 */
[----:B------:R-:W-:Y:S01]  /*c240*/  SHF.L.U32 R26, R7, R26, RZ ;  /* 0x0000001a071a7219 */ /* 0x000fe200000006ff */
[----:B------:R-:W-:-:S06]  /*c250*/  IMAD.MOV.U32 R4, RZ, RZ, R14 ;  /* 0x000000ffff047224 */ /* 0x000fcc00078e000e */
[----:B------:R-:W0:Y:S01]  /*c260*/  LDC R31, c[0x0][0x610] ;  /* 0x00018400ff1f7b82 */ /* 0x000e220000000800 */
[----:B----4-:R-:W-:Y:S05]  /*c270*/  @!P0 BRA `(.L_x_421) ;  /* 0x0000000000288947 */ /* 0x010fea0003800000 */
        /* <DEDUP_REMOVED lines=10> */
.L_x_421:
[----:B------:R-:W-:Y:S01]  /*c320*/  ISETP.NE.AND P0, PT, R2, 0x1, PT ;  /* 0x000000010200780c */ /* 0x000fe20003f05270 */
[----:B0-----:R-:W-:Y:S01]  /*c330*/  VIADD R7, R20, 0xffffffff ;  /* 0xffffffff14077836 */ /* 0x001fe20000000000 */
[----:B--2---:R-:W-:Y:S01]  /*c340*/  SHF.R.U64 R0, R4, R27, R5 ;  /* 0x0000001b04007219 */ /* 0x004fe20000001205 */
[----:B------:R-:W-:Y:S01]  /*c350*/  IMAD.MOV R13, RZ, RZ, -R13 ;  /* 0x000000ffff0d7224 */ /* 0x000fe200078e0a0d */
[----:B------:R-:W-:Y:S01]  /*c360*/  LOP3.LUT R5, R10, R25, RZ, 0xc0, !PT ;  /* 0x000000190a057212 */ /* 0x000fe200078ec0ff */
[----:B------:R-:W-:Y:S01]  /*c370*/  IMAD.MOV.U32 R4, RZ, RZ, 0x1 ;  /* 0x00000001ff047424 */ /* 0x000fe200078e00ff */
[----:B------:R-:W-:Y:S01]  /*c380*/  LOP3.LUT R12, R12, R7, RZ, 0xc0, !PT ;  /* 0x000000070c0c7212 */ /* 0x000fe200078ec0ff */
[----:B------:R-:W-:Y:S02]  /*c390*/  IMAD.MOV R3, RZ, RZ, -R0 ;  /* 0x000000ffff037224 */ /* 0x000fe400078e0a00 */
[----:B------:R-:W-:Y:S02]  /*c3a0*/  IMAD R0, R26, R0, R5 ;  /* 0x000000001a007224 */ /* 0x000fe400078e0205 */
[----:B---3--:R-:W-:-:S02]  /*c3b0*/  IMAD R3, R3, R30, R14 ;  /* 0x0000001e03037224 */ /* 0x008fc400078e020e */
[----:B-1----:R-:W-:Y:S02]  /*c3c0*/  @P0 IMAD R21, R15, R13, R24 ;  /* 0x0000000d0f150224 */ /* 0x002fe400078e0218 */
[----:B------:R-:W-:Y:S01]  /*c3d0*/  IMAD R5, R3, R20, R12 ;  /* 0x0000001403057224 */ /* 0x000fe200078e020c */
[----:B------:R-:W-:Y:S01]  /*c3e0*/  PRMT R3, R4, 0x7610, R3 ;  /* 0x0000761004037816 */ /* 0x000fe20000000003 */
[----:B------:R-:W-:-:S05]  /*c3f0*/  IMAD R0, R0, R31, R21 ;  /* 0x0000001f00007224 */ /* 0x000fca00078e0215 */
[----:B------:R-:W-:Y:S02]  /*c400*/  SEL R4, R5, R0, !P0 ;  /* 0x0000000005047207 */ /* 0x000fe40004000000 */
[----:B------:R-:W-:-:S03]  /*c410*/  SEL R0, R0, R5, !P0 ;  /* 0x0000000500007207 */ /* 0x000fc60004000000 */
[----:B------:R0:W-:Y:S04]  /*c420*/  STL [R1], R4 ;  /* 0x0000000401007387 */ /* 0x0001e80000100800 */
.L_x_419:
[----:B------:R2:W-:Y:S01]  /*c430*/  STL [R1+0x4], R0 ;  /* 0x0000040001007387 */ /* 0x0005e20000100800 */
[----:B------:R-:W-:-:S13]  /*c440*/  LOP3.LUT P0, RZ, R3, 0xff, RZ, 0xc0, !PT ;  /* 0x000000ff03ff7812 */ /* 0x000fda000780c0ff */
[----:B--2---:R-:W-:Y:S05]  /*c450*/  @P0 BRA `(.L_x_422) ;  /* 0xffffff4c00740947 */ /* 0x004fea000383ffff */
[----:B------:R-:W-:Y:S05]  /*c460*/  EXIT ;  /* 0x000000000000794d */ /* 0x000fea0003800000 */
.L_x_7:
[----:B------:R-:W-:Y:S01]  /*c470*/  ULDC.64 UR4, c[0x0][0x650] ;  /* 0x0001940000047ab9 */ /* 0x000fe20000000a00 */
[----:B------:R-:W-:Y:S01]  /*c480*/  PRMT R8, RZ, 0x7610, R8 ;  /* 0x00007610ff087816 */ /* 0x000fe20000000008 */
[----:B------:R-:W-:Y:S01]  /*c490*/  IMAD.MOV.U32 R21, RZ, RZ, -0x1 ;  /* 0xffffffffff157424 */ /* 0x000fe200078e00ff */
[----:B------:R-:W-:Y:S01]  /*c4a0*/  ISETP.GE.U32.AND P0, PT, R17, UR4, PT ;  /* 0x0000000411007c0c */ /* 0x000fe2000bf06070 */
[----:B------:R-:W-:Y:S02]  /*c4b0*/  IMAD.MOV.U32 R20, RZ, RZ, -0x1 ;  /* 0xffffffffff147424 */ /* 0x000fe400078e00ff */
[----:B------:R-:W-:Y:S01]  /*c4c0*/  IMAD.MOV.U32 R6, RZ, RZ, -0x1 ;  /* 0xffffffffff067424 */ /* 0x000fe200078e00ff */
[----:B------:R-:W-:-:S13]  /*c4d0*/  ISETP.GE.U32.AND.EX P0, PT, R16, UR5, PT, P0 ;  /* 0x0000000510007c0c */ /* 0x000fda000bf06100 */
[----:B------:R-:W-:Y:S05]  /*c4e0*/  @P0 BRA `(.L_x_423) ;  /* 0x0000000400300947 */ /* 0x000fea0003800000 */
        /* <DEDUP_REMOVED lines=18> */
.L_x_424:
[----:B------:R-:W0:Y:S01]  /*c610*/  LDC.64 R28, c[0x0][0x640] ;  /* 0x00019000ff1c7b82 */ /* 0x000e220000000a00 */
[-C--:B------:R-:W-:Y:S01]  /*c620*/  SHF.R.U64 R22, R12, R20.reuse, R13 ;  /* 0x000000140c167219 */ /* 0x080fe2000000120d */
[----:B------:R-:W-:Y:S01]  /*c630*/  IMAD.MOV.U32 R8, RZ, RZ, R17 ;  /* 0x000000ffff087224 */ /* 0x000fe200078e0011 */
[----:B------:R-:W-:Y:S01]  /*c640*/  SHF.R.U32.HI R6, RZ, R20, R13 ;  /* 0x00000014ff067219 */ /* 0x000fe2000001160d */
[----:B------:R-:W-:Y:S01]  /*c650*/  IMAD.MOV.U32 R30, RZ, RZ, 0x1 ;  /* 0x00000001ff1e7424 */ /* 0x000fe200078e00ff */
[----:B------:R-:W-:-:S03]  /*c660*/  IADD3 R11, P0, RZ, -R22, RZ ;  /* 0x80000016ff0b7210 */ /* 0x000fc60007f1e0ff */
        /* <DEDUP_REMOVED lines=10> */
[----:B------:R-:W-:Y:S02]  /*c710*/  ISETP.NE.AND.EX P0, PT, R29, RZ, PT, P0 ;  /* 0x000000ff1d00720c */ /* 0x000fe40003f05300 */
[----:B------:R-:W0:Y:S02]  /*c720*/  LDC R20, c[0x0][0x600] ;  /* 0x00018000ff147b82 */ /* 0x000e240000000800 */
[-CC-:B-1----:R-:W-:Y:S01]  /*c730*/  SHF.R.U64 R14, R8, R10.reuse, R9.reuse ;  /* 0x0000000a080e7219 */ /* 0x182fe20000001209 */
[----:B------:R-:W-:Y:S01]  /*c740*/  IMAD.MOV.U32 R8, RZ, RZ, -0x1 ;  /* 0xffffffffff087424 */ /* 0x000fe200078e00ff */
[----:B------:R-:W-:-:S04]  /*c750*/  SHF.R.U32.HI R9, RZ, R10, R9 ;  /* 0x0000000aff097219 */ /* 0x000fc80000011609 */
[----:B------:R-:W1:Y:S01]  /*c760*/  LDC R26, c[0x0][0x648] ;  /* 0x00019200ff1a7b82 */ /* 0x000e620000000800 */
[-CC-:B--2---:R-:W-:Y:S02]  /*c770*/  SHF.R.U64 R21, R14, R12.reuse, R9.reuse ;  /* 0x0000000c0e157219 */ /* 0x184fe40000001209 */
[----:B------:R-:W-:-:S05]  /*c780*/  SHF.R.U32.HI R6, RZ, R12, R9 ;  /* 0x0000000cff067219 */ /* 0x000fca0000011609 */
[----:B------:R-:W2:Y:S01]  /*c790*/  LDC R27, c[0x0][0x638] ;  /* 0x00018e00ff1b7b82 */ /* 0x000ea20000000800 */
[-C--:B---3--:R-:W-:Y:S02]  /*c7a0*/  SHF.L.U32 R8, R8, R25.reuse, RZ ;  /* 0x0000001908087219 */ /* 0x088fe400000006ff */
[-CC-:B------:R-:W-:Y:S02]  /*c7b0*/  SHF.R.U64 R23, R21, R25.reuse, R6.reuse ;  /* 0x0000001915177219 */ /* 0x180fe40000001206 */
[----:B------:R-:W-:Y:S02]  /*c7c0*/  LOP3.LUT R32, RZ, R8, RZ, 0x33, !PT ;  /* 0x00000008ff207212 */ /* 0x000fe400078e33ff */
[----:B------:R-:W-:Y:S01]  /*c7d0*/  SHF.R.U32.HI R9, RZ, R25, R6 ;  /* 0x00000019ff097219 */ /* 0x000fe20000011606 */
[----:B------:R-:W3:Y:S01]  /*c7e0*/  LDC R31, c[0x0][0x610] ;  /* 0x00018400ff1f7b82 */ /* 0x000ee20000000800 */
[----:B------:R-:W-:Y:S01]  /*c7f0*/  IMAD.MOV.U32 R8, RZ, RZ, R23 ;  /* 0x000000ffff087224 */ /* 0x000fe200078e0017 */
[----:B------:R-:W-:Y:S06]  /*c800*/  @!P0 BRA `(.L_x_425) ;  /* 0x0000000000288947 */ /* 0x000fec0003800000 */
        /* <DEDUP_REMOVED lines=10> */
.L_x_425:
[----:B------:R-:W-:Y:S02]  /*c8b0*/  ISETP.NE.AND P0, PT, R2, 0x1, PT ;  /* 0x000000010200780c */ /* 0x000fe40003f05270 */
[----:B-1----:R-:W-:Y:S01]  /*c8c0*/  SHF.R.U64 R6, R8, R26, R9 ;  /* 0x0000001a08067219 */ /* 0x002fe20000001209 */
[----:B0-----:R-:W-:Y:S01]  /*c8d0*/  VIADD R9, R20, 0xffffffff ;  /* 0xffffffff14097836 */ /* 0x001fe20000000000 */
[----:B------:R-:W-:Y:S02]  /*c8e0*/  SHF.L.U32 R30, R30, R25, RZ ;  /* 0x000000191e1e7219 */ /* 0x000fe400000006ff */
[----:B------:R-:W-:Y:S01]  /*c8f0*/  LOP3.LUT R5, R21, R32, RZ, 0xc0, !PT ;  /* 0x0000002015057212 */ /* 0x000fe200078ec0ff */
[----:B------:R-:W-:-:S04]  /*c900*/  IMAD.MOV R8, RZ, RZ, -R6 ;  /* 0x000000ffff087224 */ /* 0x000fc800078e0a06 */
[----:B------:R-:W-:Y:S01]  /*c910*/  IMAD R6, R30, R6, R5 ;  /* 0x000000061e067224 */ /* 0x000fe200078e0205 */
[----:B------:R-:W-:Y:S01]  /*c920*/  LOP3.LUT R5, R14, R9, RZ, 0xc0, !PT ;  /* 0x000000090e057212 */ /* 0x000fe200078ec0ff */
[----:B------:R-:W-:Y:S02]  /*c930*/  @P0 IMAD R3, R7, R24, R4 ;  /* 0x0000001807030224 */ /* 0x000fe400078e0204 */
[----:B--2---:R-:W-:Y:S02]  /*c940*/  IMAD R4, R8, R27, R23 ;  /* 0x0000001b08047224 */ /* 0x004fe400078e0217 */
[----:B---3--:R-:W-:Y:S02]  /*c950*/  IMAD R3, R6, R31, R3 ;  /* 0x0000001f06037224 */ /* 0x008fe400078e0203 */
[----:B------:R-:W-:Y:S02]  /*c960*/  IMAD R4, R4, R20, R5 ;  /* 0x0000001404047224 */ /* 0x000fe400078e0205 */
[----:B------:R-:W-:-:S02]  /*c970*/  IMAD.MOV.U32 R8, RZ, RZ, 0x1 ;  /* 0x00000001ff087424 */ /* 0x000fc400078e00ff */
[----:B------:R-:W-:Y:S01]  /*c980*/  IMAD.MOV.U32 R6, RZ, RZ, R22 ;  /* 0x000000ffff067224 */ /* 0x000fe200078e0016 */
[----:B------:R-:W-:Y:S02]  /*c990*/  SEL R20, R4, R3, !P0 ;  /* 0x0000000304147207 */ /* 0x000fe40004000000 */
[----:B------:R-:W-:-:S07]  /*c9a0*/  SEL R21, R3, R4, !P0 ;  /* 0x0000000403157207 */ /* 0x000fce0004000000 */
.L_x_423:
[----:B------:R-:W-:-:S08]  /*c9b0*/  NOP ;  /* 0x0000000000007918 */ /* 0x000fd00000000000 */
[----:B------:R-:W0:-:S00]  /*c9c0*/  USETMAXREG.DEALLOC.CTAPOOL 0x28 ;  /* 0x00000028000079c8 */ /* 0x000e0000080e0500 */
[----:B0-----:R-:W-:-:S13]  /*c9d0*/  ISETP.NE.AND P0, PT, R0, RZ, PT ;  /* 0x000000ff0000720c */ /* 0x001fda0003f05270 */
[----:B------:R-:W-:Y:S05]  /*c9e0*/  @P0 EXIT ;  /* 0x000000000000094d */ /* 0x000fea0003800000 */
[----:B------:R-:W-:Y:S01]  /*c9f0*/  LOP3.LUT P0, RZ, R8, 0xff, RZ, 0xc0, !PT ;  /* 0x000000ff08ff7812 */ /* 0x000fe2000780c0ff */
[----:B------:R-:W-:Y:S02]  /*ca00*/  IMAD.MOV.U32 R0, RZ, RZ, 0x1 ;  /* 0x00000001ff007424 */ /* 0x000fe400078e00ff */
[----:B------:R-:W-:-:S10]  /*ca10*/  IMAD.MOV.U32 R3, RZ, RZ, RZ ;  /* 0x000000ffff037224 */ /* 0x000fd400078e00ff */
[----:B------:R-:W-:Y:S05]  /*ca20*/  @!P0 BRA `(.L_x_426) ;  /* 0x0000000c00808947 */ /* 0x000fea0003800000 */
[----:B------:R-:W0:Y:S01]  /*ca30*/  LDC R0, c[0x0][0x28c] ;  /* 0x0000a300ff007b82 */ /* 0x000e220000000800 */
[----:B------:R-:W1:Y:S01]  /*ca40*/  S2R R9, SR_CgaCtaId ;  /* 0x0000000000097919 */ /* 0x000e620000008800 */
[----:B------:R-:W-:Y:S01]  /*ca50*/  ULDC UR5, c[0x0][0x658] ;  /* 0x0001960000057ab9 */ /* 0x000fe20000000800 */
[----:B------:R-:W-:Y:S01]  /*ca60*/  UMOV UR7, 0xffffffff ;  /* 0xffffffff00077882 */ /* 0x000fe20000000000 */
[----:B------:R-:W-:Y:S01]  /*ca70*/  ULDC UR6, c[0x0][0xc] ;  /* 0x0000030000067ab9 */ /* 0x000fe20000000800 */
[----:B------:R-:W-:Y:S01]  /*ca80*/  USHF.L.U32 UR9, UR7, UR5, URZ ;  /* 0x0000000507097299 */ /* 0x000fe2000800063f */
[----:B------:R-:W-:Y:S01]  /*ca90*/  IMAD.MOV.U32 R12, RZ, RZ, 0x3000 ;  /* 0x00003000ff0c7424 */ /* 0x000fe200078e00ff */
[----:B------:R-:W-:Y:S01]  /*caa0*/  UMOV UR8, 0x1 ;  /* 0x0000000100087882 */ /* 0x000fe20000000000 */
[----:B------:R-:W-:Y:S01]  /*cab0*/  ULDC UR7, c[0x0][0x10] ;  /* 0x0000040000077ab9 */ /* 0x000fe20000000800 */
[----:B------:R-:W-:Y:S01]  /*cac0*/  USHF.L.U32 UR5, UR8, UR5, URZ ;  /* 0x0000000508057299 */ /* 0x000fe2000800063f */
[----:B------:R-:W-:Y:S01]  /*cad0*/  BSSY B0, `(.L_x_426) ;  /* 0x00000d5000007945 */ /* 0x000fe20003800000 */
[----:B------:R-:W-:Y:S01]  /*cae0*/  UIMAD.WIDE.U32 UR6, UR6, UR7, URZ ;  /* 0x00000007060672a5 */ /* 0x000fe2000f8e003f */
[----:B------:R-:W-:Y:S01]  /*caf0*/  IMAD.MOV.U32 R11, RZ, RZ, 0x1 ;  /* 0x00000001ff0b7424 */ /* 0x000fe200078e00ff */
[----:B------:R-:W-:Y:S01]  /*cb00*/  ULDC UR8, c[0x0][0x14] ;  /* 0x0000050000087ab9 */ /* 0x000fe20000000800 */
[----:B------:R-:W-:Y:S01]  /*cb10*/  LOP3.LUT R8, R19, 0x2, RZ, 0xfc, !PT ;  /* 0x0000000213087812 */ /* 0x000fe200078efcff */
[----:B------:R-:W-:-:S02]  /*cb20*/  UIMAD.WIDE.U32 UR30, UR6, UR8, URZ ;  /* 0x00000008061e72a5 */ /* 0x000fc4000f8e003f */
[----:B------:R-:W-:Y:S01]  /*cb30*/  UIMAD UR7, UR7, UR8, URZ ;  /* 0x00000008070772a4 */ /* 0x000fe2000f8e023f */
[----:B------:R-:W-:Y:S01]  /*cb40*/  ULDC UR4, c[0x0][0x600] ;  /* 0x0001800000047ab9 */ /* 0x000fe20000000800 */
[----:B------:R-:W-:Y:S02]  /*cb50*/  ULOP3.LUT UR6, URZ, UR9, URZ, 0x33, !UPT ;  /* 0x000000093f067292 */ /* 0x000fe4000f8e333f */
[----:B------:R-:W-:Y:S01]  /*cb60*/  UIADD3 UR4, UR4, -0x1, URZ ;  /* 0xffffffff04047890 */ /* 0x000fe2000fffe03f */
[----:B0-----:R-:W-:Y:S01]  /*cb70*/  VIADD R0, R0, 0xff ;  /* 0x000000ff00007836 */ /* 0x001fe20000000000 */
[----:B------:R-:W-:Y:S01]  /*cb80*/  UIADD3 UR7, UR31, UR7, URZ ;  /* 0x000000071f077290 */ /* 0x000fe2000fffe03f */
[----:B------:R-:W-:-:S03]  /*cb90*/  ULDC.64 UR38, c[0x0][0x198] ;  /* 0x0000660000267ab9 */ /* 0x000fc60000000a00 */
[----:B------:R-:W-:-:S04]  /*cba0*/  SHF.R.S32.HI R3, RZ, 0x1f, R0 ;  /* 0x0000001fff037819 */ /* 0x000fc80000011400 */
[----:B------:R-:W-:Y:S01]  /*cbb0*/  LEA.HI R3, R3, R0, RZ, 0x8 ;  /* 0x0000000003037211 */ /* 0x000fe200078f40ff */
[----:B------:R-:W-:Y:S01]  /*cbc0*/  IMAD.MOV.U32 R0, RZ, RZ, 0x1 ;  /* 0x00000001ff007424 */ /* 0x000fe200078e00ff */
[----:B-1----:R-:W-:Y:S02]  /*cbd0*/  LOP3.LUT R9, R9, 0x1, RZ, 0xc0, !PT ;  /* 0x0000000109097812 */ /* 0x002fe400078ec0ff */
[----:B------:R-:W-:Y:S01]  /*cbe0*/  SHF.R.S32.HI R10, RZ, 0x8, R3 ;  /* 0x00000008ff0a7819 */ /* 0x000fe20000011403 */
[----:B------:R-:W-:Y:S02]  /*cbf0*/  IMAD.MOV.U32 R3, RZ, RZ, RZ ;  /* 0x000000ffff037224 */ /* 0x000fe400078e00ff */
[----:B------:R-:W-:Y:S02]  /*cc00*/  IMAD R12, R9, R12, 0x18100 ;  /* 0x00018100090c7424 */ /* 0x000fe400078e020c */
[----:B------:R-:W-:-:S07]  /*cc10*/  VIADD R13, R10, 0x1 ;  /* 0x000000010a0d7836 */ /* 0x000fce0000000000 */
.L_x_437:
[----:B------:R-:W-:-:S03]  /*cc20*/  UMOV UR8, 0xffffffff ;  /* 0xffffffff00087882 */ /* 0x000fc60000000000 */
[----:B------:R-:W-:Y:S05]  /*cc30*/  BRA.DIV UR8, `(.L_x_427) ;  /* 0x0000000e089c7947 */ /* 0x000fea000b800000 */
[----:B------:R-:W-:-:S13]  /*cc40*/  ELECT P6, URZ, PT ;  /* 0x00000000003f782f */ /* 0x000fda00038c0000 */
.L_x_446:
[----:B------:R-:W0:Y:S01]  /*cc50*/  LDC R4, c[0x0][0x28c] ;  /* 0x0000a300ff047b82 */ /* 0x000e220000000800 */
[----:B------:R-:W-:Y:S01]  /*cc60*/  BSSY B1, `(.L_x_428) ;  /* 0x0000045000017945 */ /* 0x000fe20003800000 */
[----:B0-----:R-:W-:-:S13]  /*cc70*/  ISETP.LT.OR P6, PT, R4, 0x1, !P6 ;  /* 0x000000010400780c */ /* 0x001fda00077c1670 */
[----:B------:R-:W-:Y:S05]  /*cc80*/  @P6 BRA `(.L_x_429) ;  /* 0x0000000400086947 */ /* 0x000fea0003800000 */
[----:B------:R-:W-:Y:S02]  /*cc90*/  IMAD R20, R20, 0x2, R9 ;  /* 0x0000000214147824 */ /* 0x000fe400078e0209 */
[----:B------:R-:W-:Y:S02]  /*cca0*/  IMAD R21, R21, 0xc0, RZ ;  /* 0x000000c015157824 */ /* 0x000fe400078e02ff */
[----:B------:R-:W-:Y:S02]  /*ccb0*/  IMAD.MOV.U32 R24, RZ, RZ, RZ ;  /* 0x000000ffff187224 */ /* 0x000fe400078e00ff */
[----:B------:R-:W-:Y:S02]  /*ccc0*/  IMAD.MOV.U32 R4, RZ, RZ, R13 ;  /* 0x000000ffff047224 */ /* 0x000fe400078e000d */
[----:B------:R-:W-:Y:S02]  /*ccd0*/  IMAD.MOV.U32 R5, RZ, RZ, R0 ;  /* 0x000000ffff057224 */ /* 0x000fe400078e0000 */
[----:B------:R-:W-:-:S02]  /*cce0*/  IMAD.MOV.U32 R7, RZ, RZ, R3 ;  /* 0x000000ffff077224 */ /* 0x000fc400078e0003 */
[----:B------:R-:W-:-:S07]  /*ccf0*/  IMAD R20, R20, 0x60, RZ ;  /* 0x0000006014147824 */ /* 0x000fce00078e02ff */
.L_x_432:
[----:B------:R-:W0:Y:S01]  /*cd00*/  S2R R15, SR_CgaCtaId ;  /* 0x00000000000f7919 */ /* 0x000e220000008800 */
[----:B------:R-:W-:Y:S02]  /*cd10*/  MOV R14, 0x400 ;  /* 0x00000400000e7802 */ /* 0x000fe40000000f00 */
[----:B------:R-:W-:Y:S02]  /*cd20*/  LOP3.LUT P1, RZ, R18, 0x7f, RZ, 0xc0, !PT ;  /* 0x0000007f12ff7812 */ /* 0x000fe4000782c0ff */
[----:B0-----:R-:W-:Y:S02]  /*cd30*/  LEA R22, R15, R14, 0x18 ;  /* 0x0000000e0f167211 */ /* 0x001fe400078ec0ff */
[----:B------:R-:W-:-:S09]  /*cd40*/  SHF.L.U32 R14, R5, 0x1f, RZ ;  /* 0x0000001f050e7819 */ /* 0x000fd200000006ff */
[----:B------:R-:W0:Y:S01]  /*cd50*/  @!P1 LDC R15, c[0x0][0x500] ;  /* 0x00014000ff0f9b82 */ /* 0x000e220000000800 */
[----:B------:R-:W-:-:S04]  /*cd60*/  IMAD R23, R7, 0x8, R22 ;  /* 0x0000000807177824 */ /* 0x000fc800078e0216 */
[----:B------:R-:W1:Y:S02]  /*cd70*/  SYNCS.PHASECHK.TRANS64.TRYWAIT P0, [R23+URZ+0x10], R14 ;  /* 0x0000100e170075a7 */ /* 0x000e64000800017f */
[----:B-1----:R-:W-:Y:S05]  /*cd80*/  @!P0 BRA `(.L_x_430) ;  /* 0x0000000c00688947 */ /* 0x002fea0003800000 */
.L_x_447:
[----:B-1----:R-:W-:Y:S01]  /*cd90*/  PRMT R14, R8, 0x9910, RZ ;  /* 0x00009910080e7816 */ /* 0x002fe200000000ff */
[----:B0-----:R0:W-:Y:S03]  /*cda0*/  @!P1 SYNCS.ARRIVE.TRANS64 RZ, [R23+URZ], R15 ;  /* 0x0000000f17ff99a7 */ /* 0x0011e6000800003f */
[----:B------:R-:W-:-:S13]  /*cdb0*/  ISETP.NE.AND P0, PT, R14, 0x2, PT ;  /* 0x000000020e00780c */ /* 0x000fda0003f05270 */
[----:B0-----:R-:W-:Y:S05]  /*cdc0*/  @P0 BRA `(.L_x_431) ;  /* 0x0000000000040947 */ /* 0x001fea0003800000 */
[----:B------:R-:W-:Y:S01]  /*cdd0*/  BPT.TRAP 0x1 ;  /* 0x000000040000795c */ /* 0x000fe20000300000 */
.L_x_431:
[C---:B------:R-:W-:Y:S01]  /*cde0*/  IMAD R14, R7.reuse, 0xc000, R22 ;  /* 0x0000c000070e7824 */ /* 0x040fe200078e0216 */
[----:B------:R-:W-:Y:S01]  /*cdf0*/  R2UR UR8, R22 ;  /* 0x00000000160872ca */ /* 0x000fe200000e0000 */
[----:B------:R-:W-:Y:S01]  /*ce00*/  VIADD R4, R4, 0xffffffff ;  /* 0xffffffff04047836 */ /* 0x000fe20000000000 */
[----:B------:R-:W-:Y:S01]  /*ce10*/  R2UR UR26, R24 ;  /* 0x00000000181a72ca */ /* 0x000fe200000e0000 */
[----:B------:R-:W-:Y:S01]  /*ce20*/  UIADD3 UR14, UP0, UR38, 0xf0, URZ ;  /* 0x000000f0260e7890 */ /* 0x000fe2000ff1e03f */
[----:B------:R-:W-:Y:S01]  /*ce30*/  R2UR UR16, R14 ;  /* 0x000000000e1072ca */ /* 0x000fe200000e0000 */
[----:B------:R-:W-:Y:S01]  /*ce40*/  IMAD R14, R7, 0xc000, R12 ;  /* 0x0000c000070e7824 */ /* 0x000fe200078e020c */
[----:B------:R-:W-:Y:S01]  /*ce50*/  R2UR UR25, R23 ;  /* 0x00000000171972ca */ /* 0x000fe200000e0000 */
[----:B------:R-:W-:Y:S01]  /*ce60*/  UIADD3 UR40, UP1, UR38, 0x1f0, URZ ;  /* 0x000001f026287890 */ /* 0x000fe2000ff3e03f */
[----:B------:R-:W-:Y:S01]  /*ce70*/  R2UR UR28, R6 ;  /* 0x00000000061c72ca */ /* 0x000fe200000e0000 */
[----:B------:R-:W-:Y:S01]  /*ce80*/  UIADD3.X UR15, URZ, UR39, URZ, UP0, !UPT ;  /* 0x000000273f0f7290 */ /* 0x000fe200087fe43f */
[----:B------:R-:W-:Y:S01]  /*ce90*/  R2UR UR32, R14 ;  /* 0x000000000e2072ca */ /* 0x000fe200000e0000 */
[----:B------:R-:W-:Y:S01]  /*cea0*/  UIADD3.X UR41, URZ, UR39, URZ, UP1, !UPT ;  /* 0x000000273f297290 */ /* 0x000fe20008ffe43f */
[----:B------:R-:W-:Y:S01]  /*ceb0*/  R2UR UR27, R21 ;  /* 0x00000000151b72ca */ /* 0x000fe200000e0000 */
[----:B------:R-:W-:Y:S01]  /*cec0*/  VIADD R7, R7, 0x1 ;  /* 0x0000000107077836 */ /* 0x000fe20000000000 */
[----:B------:R-:W-:Y:S01]  /*ced0*/  R2UR UR35, R20 ;  /* 0x00000000142372ca */ /* 0x000fe200000e0000 */
[----:B------:R-:W-:Y:S01]  /*cee0*/  UIADD3 UR18, UR26, 0x80, URZ ;  /* 0x000000801a127890 */ /* 0x000fe2000fffe03f */
[----:B------:R-:W-:Y:S01]  /*cef0*/  ISETP.GT.AND P1, PT, R4, 0x1, PT ;  /* 0x000000010400780c */ /* 0x000fe20003f24270 */
[----:B------:R-:W-:Y:S01]  /*cf00*/  UIADD3 UR24, UR16, 0x100, URZ ;  /* 0x0000010010187890 */ /* 0x000fe2000fffe03f */
[----:B------:R-:W-:Y:S01]  /*cf10*/  ISETP.NE.AND P0, PT, R7, 0x2, PT ;  /* 0x000000020700780c */ /* 0x000fe20003f05270 */
[----:B------:R-:W-:Y:S01]  /*cf20*/  UIADD3 UR16, UR16, 0x6100, URZ ;  /* 0x0000610010107890 */ /* 0x000fe2000fffe03f */
[----:B------:R-:W-:Y:S01]  /*cf30*/  VIADD R24, R24, 0x100 ;  /* 0x0000010018187836 */ /* 0x000fe20000000000 */
[----:B------:R-:W-:Y:S01]  /*cf40*/  UMOV UR22, 0x0 ;  /* 0x0000000000167882 */ /* 0x000fe20000000000 */
[----:B------:R-:W-:Y:S01]  /*cf50*/  UMOV UR23, 0x10000000 ;  /* 0x1000000000177882 */ /* 0x000fe20000000000 */
[----:B------:R-:W-:Y:S01]  /*cf60*/  UIADD3 UR32, UR8, UR32, URZ ;  /* 0x0000002008207290 */ /* 0x000fe2000fffe03f */
[----:B------:R-:W-:Y:S01]  /*cf70*/  SEL R14, RZ, 0x1, P0 ;  /* 0x00000001ff0e7807 */ /* 0x000fe20000000000 */
[----:B------:R-:W-:Y:S01]  /*cf80*/  UMOV UR17, UR25 ;  /* 0x0000001900117c82 */ /* 0x000fe20008000000 */
[----:B------:R-:W-:Y:S01]  /*cf90*/  UMOV UR20, UR28 ;  /* 0x0000001c00147c82 */ /* 0x000fe20008000000 */
[----:B------:R-:W-:Y:S01]  /*cfa0*/  UIADD3 UR8, UR32, 0x6000, URZ ;  /* 0x0000600020087890 */ /* 0x000fe2000fffe03f */
[----:B------:R0:W-:Y:S01]  /*cfb0*/  UTMALDG.3D [UR24], [UR14], desc[UR22] ;  /* 0x000016180e0075b4 */ /* 0x0001e20008011000 */
[----:B------:R-:W-:Y:S01]  /*cfc0*/  UMOV UR19, UR27 ;  /* 0x0000001b00137c82 */ /* 0x000fe20008000000 */
[----:B------:R-:W-:Y:S01]  /*cfd0*/  UMOV UR13, 0x30000 ;  /* 0x00030000000d7882 */ /* 0x000fe20000000000 */
[----:B------:R-:W-:Y:S01]  /*cfe0*/  UMOV UR33, UR25 ;  /* 0x0000001900217c82 */ /* 0x000fe20008000000 */
[----:B------:R-:W-:Y:S01]  /*cff0*/  UMOV UR34, UR26 ;  /* 0x0000001a00227c82 */ /* 0x000fe20008000000 */
[----:B------:R-:W-:Y:S01]  /*d000*/  UMOV UR36, UR28 ;  /* 0x0000001c00247c82 */ /* 0x000fe20008000000 */
[----:B------:R-:W-:Y:S01]  /*d010*/  UMOV UR9, UR25 ;  /* 0x0000001900097c82 */ /* 0x000fe20008000000 */
[----:B------:R-:W-:Y:S01]  /*d020*/  UMOV UR12, UR28 ;  /* 0x0000001c000c7c82 */ /* 0x000fe20008000000 */
[----:B------:R-:W-:Y:S01]  /*d030*/  UMOV UR11, UR35 ;  /* 0x00000023000b7c82 */ /* 0x000fe20008000000 */
[----:B------:R0:W-:Y:S01]  /*d040*/  UTMALDG.3D [UR16], [UR14], desc[UR22] ;  /* 0x000016100e0075b4 */ /* 0x0001e20008011000 */
[----:B------:R-:W-:Y:S01]  /*d050*/  UMOV UR10, UR18 ;  /* 0x00000012000a7c82 */ /* 0x000fe20008000000 */
[----:B------:R-:W-:-:S02]  /*d060*/  LOP3.LUT R5, R5, R14, RZ, 0x3c, !PT ;  /* 0x0000000e05057212 */ /* 0x000fc400078e3cff */
[----:B------:R-:W-:Y:S01]  /*d070*/  SEL R7, R7, RZ, P0 ;  /* 0x000000ff07077207 */ /* 0x000fe20000000000 */
[----:B------:R0:W-:Y:S01]  /*d080*/  UTMALDG.3D.MULTICAST [UR32], [UR40], UR13, desc[UR22] ;  /* 0x00001620280073b4 */ /* 0x0001e2000801180d */
[----:B------:R0:W-:Y:S02]  /*d090*/  UTMALDG.3D.MULTICAST [UR8], [UR40], UR13, desc[UR22] ;  /* 0x00001608280073b4 */ /* 0x0001e4000801180d */
[----:B0-----:R-:W-:Y:S05]  /*d0a0*/  @P1 BRA `(.L_x_432) ;  /* 0xfffffffc00141947 */ /* 0x001fea000383ffff */
.L_x_429:
[----:B------:R-:W-:Y:S05]  /*d0b0*/  BSYNC B1 ;  /* 0x0000000000017941 */ /* 0x000fea0003800000 */
.L_x_428:
[----:B------:R-:W-:Y:S01]  /*d0c0*/  LOP3.LUT P1, RZ, R11, 0xff, RZ, 0xc0, !PT ;  /* 0x000000ff0bff7812 */ /* 0x000fe2000782c0ff */
[C---:B------:R-:W-:Y:S01]  /*d0d0*/  IMAD.IADD R3, R10.reuse, 0x1, R3 ;  /* 0x000000010a037824 */ /* 0x040fe200078e0203 */
[----:B------:R-:W-:Y:S01]  /*d0e0*/  IADD3 R17, P2, R17, UR30, RZ ;  /* 0x0000001e11117c10 */ /* 0x000fe2000ff5e0ff */
[----:B------:R-:W-:Y:S01]  /*d0f0*/  ULDC.64 UR8, c[0x0][0x650] ;  /* 0x0001940000087ab9 */ /* 0x000fe20000000a00 */
[----:B------:R-:W-:Y:S01]  /*d100*/  BSSY B1, `(.L_x_433) ;  /* 0x000006f000017945 */ /* 0x000fe20003800000 */
[----:B------:R-:W-:Y:S01]  /*d110*/  IMAD.MOV.U32 R21, RZ, RZ, -0x1 ;  /* 0xffffffffff157424 */ /* 0x000fe200078e00ff */
[----:B------:R-:W-:Y:S01]  /*d120*/  ISETP.GT.U32.AND P0, PT, R3, 0x1, PT ;  /* 0x000000010300780c */ /* 0x000fe20003f04070 */
[----:B------:R-:W-:Y:S01]  /*d130*/  IMAD.MOV.U32 R20, RZ, RZ, -0x1 ;  /* 0xffffffffff147424 */ /* 0x000fe200078e00ff */
[----:B------:R-:W-:Y:S02]  /*d140*/  SHF.R.U32.HI R4, RZ, 0x1, R3 ;  /* 0x00000001ff047819 */ /* 0x000fe40000011603 */
[----:B------:R-:W-:-:S02]  /*d150*/  ISETP.LT.U32.AND P0, PT, R10, 0x2, P0 ;  /* 0x000000020a00780c */ /* 0x000fc40000701070 */
[----:B------:R-:W-:Y:S01]  /*d160*/  IADD3.X R16, R16, UR7, RZ, P2, !PT ;  /* 0x0000000710107c10 */ /* 0x000fe200097fe4ff */
[----:B------:R-:W0:Y:S01]  /*d170*/  @P1 S2R R6, SR_CgaCtaId ;  /* 0x0000000000061919 */ /* 0x000e220000008800 */
[----:B------:R-:W-:Y:S02]  /*d180*/  @P1 MOV R5, 0x400 ;  /* 0x0000040000051802 */ /* 0x000fe40000000f00 */
[----:B------:R-:W-:Y:S02]  /*d190*/  ISETP.GE.U32.AND P2, PT, R17, UR8, PT ;  /* 0x0000000811007c0c */ /* 0x000fe4000bf46070 */
[----:B------:R-:W-:Y:S02]  /*d1a0*/  LOP3.LUT R4, R4, 0x1, RZ, 0xc0, !PT ;  /* 0x0000000104047812 */ /* 0x000fe400078ec0ff */
[----:B------:R-:W-:Y:S02]  /*d1b0*/  LOP3.LUT R3, R3, 0x1, RZ, 0xc0, !PT ;  /* 0x0000000103037812 */ /* 0x000fe400078ec0ff */
[----:B------:R-:W-:-:S02]  /*d1c0*/  PRMT R11, RZ, 0x7610, R11 ;  /* 0x00007610ff0b7816 */ /* 0x000fc4000000000b */
[----:B0-----:R-:W-:Y:S01]  /*d1d0*/  @P1 LEA R5, R6, R5, 0x18 ;  /* 0x0000000506051211 */ /* 0x001fe200078ec0ff */
[----:B------:R-:W-:-:S03]  /*d1e0*/  IMAD.MOV.U32 R6, RZ, RZ, -0x1 ;  /* 0xffffffffff067424 */ /* 0x000fc600078e00ff */
[----:B------:R0:W-:Y:S01]  /*d1f0*/  @P1 SYNCS.ARRIVE.TRANS64.A1T0 RZ, [R5+URZ+0x38], RZ ;  /* 0x000038ff05ff19a7 */ /* 0x0001e2000810003f */
[----:B------:R-:W-:-:S04]  /*d200*/  ISETP.NE.U32.AND P1, PT, R4, 0x1, PT ;  /* 0x000000010400780c */ /* 0x000fc80003f25070 */
[----:B------:R-:W-:Y:S02]  /*d210*/  ISETP.GT.U32.AND P1, PT, R10, 0x1, !P1 ;  /* 0x000000010a00780c */ /* 0x000fe40004f24070 */
[----:B0-----:R-:W-:Y:S02]  /*d220*/  SEL R5, RZ, 0x1, !P0 ;  /* 0x00000001ff057807 */ /* 0x001fe40004000000 */
[----:B------:R-:W-:Y:S02]  /*d230*/  ISETP.GE.U32.AND.EX P0, PT, R16, UR9, PT, P2 ;  /* 0x0000000910007c0c */ /* 0x000fe4000bf06120 */
[----:B------:R-:W-:-:S04]  /*d240*/  SEL R4, RZ, 0x1, !P1 ;  /* 0x00000001ff047807 */ /* 0x000fc80004800000 */
[----:B------:R-:W-:Y:S02]  /*d250*/  LOP3.LUT R0, R4, R0, R5, 0x96, !PT ;  /* 0x0000000004007212 */ /* 0x000fe400078e9605 */
[----:B------:R-:W-:-:S05]  /*d260*/  PRMT R4, RZ, 0x7610, R4 ;  /* 0x00007610ff047816 */ /* 0x000fca0000000004 */
[----:B------:R-:W-:Y:S05]  /*d270*/  @P0 BRA `(.L_x_434) ;  /* 0x00000004005c0947 */ /* 0x000fea0003800000 */
[----:B------:R-:W0:Y:S01]  /*d280*/  S2R R15, SR_CTAID.X ;  /* 0x00000000000f7919 */ /* 0x000e220000002500 */
[----:B------:R-:W-:Y:S01]  /*d290*/  ULDC.64 UR8, c[0x0][0x628] ;  /* 0x00018a0000087ab9 */ /* 0x000fe20000000a00 */
[----:B------:R-:W-:Y:S01]  /*d2a0*/  ULDC UR11, c[0x0][0x630] ;  /* 0x00018c00000b7ab9 */ /* 0x000fe20000000800 */
[----:B------:R-:W-:Y:S01]  /*d2b0*/  ISETP.NE.U32.AND P0, PT, RZ, UR8, PT ;  /* 0x00000008ff007c0c */ /* 0x000fe2000bf05070 */
[----:B------:R-:W1:Y:S01]  /*d2c0*/  S2R R20, SR_CTAID.Y ;  /* 0x0000000000147919 */ /* 0x000e620000002600 */
[----:B------:R-:W-:Y:S01]  /*d2d0*/  ULDC UR12, c[0x0][0x150] ;  /* 0x00005400000c7ab9 */ /* 0x000fe20000000800 */
[----:B------:R-:W-:Y:S01]  /*d2e0*/  IMAD.MOV.U32 R4, RZ, RZ, R17 ;  /* 0x000000ffff047224 */ /* 0x000fe200078e0011 */
[----:B------:R-:W-:Y:S01]  /*d2f0*/  ISETP.NE.AND.EX P0, PT, RZ, UR9, PT, P0 ;  /* 0x00000009ff007c0c */ /* 0x000fe2000bf05300 */
[----:B------:R-:W-:Y:S01]  /*d300*/  IMAD.MOV.U32 R5, RZ, RZ, R16 ;  /* 0x000000ffff057224 */ /* 0x000fe200078e0010 */
[----:B0-----:R-:W-:-:S11]  /*d310*/  I2FP.F32.U32 R22, R15 ;  /* 0x0000000f00167245 */ /* 0x001fd60000201000 */
[----:B------:R-:W-:Y:S05]  /*d320*/  @!P0 BRA `(.L_x_435) ;  /* 0x0000000000288947 */ /* 0x000fea0003800000 */
[----:B------:R-:W-:Y:S02]  /*d330*/  ULDC UR10, c[0x0][0x634] ;  /* 0x00018d00000a7ab9 */ /* 0x000fe40000000800 */
[----:B------:R-:W-:-:S05]  /*d340*/  IADD3 R5, P0, R17, UR10, RZ ;  /* 0x0000000a11057c10 */ /* 0x000fca000ff1e0ff */
[----:B------:R-:W-:-:S04]  /*d350*/  IMAD.X R21, RZ, RZ, R16, P0 ;  /* 0x000000ffff157224 */ /* 0x000fc800000e0610 */
[----:B------:R-:W-:-:S04]  /*d360*/  IMAD.WIDE.U32 R6, R21, UR8, RZ ;  /* 0x0000000815067c25 */ /* 0x000fc8000f8e00ff */
[----:B------:R-:W-:-:S04]  /*d370*/  IMAD.WIDE.U32 R6, P0, R5, UR9, R6 ;  /* 0x0000000905067c25 */ /* 0x000fc8000f800006 */
[----:B------:R-:W-:-:S04]  /*d380*/  IMAD.WIDE.U32 R4, R5, UR8, RZ ;  /* 0x0000000805047c25 */ /* 0x000fc8000f8e00ff */
[----:B------:R-:W-:Y:S01]  /*d390*/  IMAD.MOV.U32 R4, RZ, RZ, R7 ;  /* 0x000000ffff047224 */ /* 0x000fe200078e0007 */
[----:B------:R-:W-:Y:S01]  /*d3a0*/  IADD3 RZ, P1, R5, R6, RZ ;  /* 0x0000000605ff7210 */ /* 0x000fe20007f3e0ff */
[----:B------:R-:W-:-:S04]  /*d3b0*/  IMAD.X R5, RZ, RZ, RZ, P0 ;  /* 0x000000ffff057224 */ /* 0x000fc800000e06ff */
[----:B------:R-:W-:-:S08]  /*d3c0*/  IMAD.WIDE.U32.X R4, R21, UR9, R4, P1 ;  /* 0x0000000915047c25 */ /* 0x000fd000088e0404 */
.L_x_435:
[--C-:B------:R-:W-:Y:S01]  /*d3d0*/  SHF.R.U64 R14, R4, UR11, R5.reuse ;  /* 0x0000000b040e7c19 */ /* 0x100fe20008001205 */
[----:B------:R-:W-:Y:S01]  /*d3e0*/  FMUL R22, R22, UR12 ;  /* 0x0000000c16167c20 */ /* 0x000fe20008400000 */
[----:B------:R-:W-:Y:S01]  /*d3f0*/  SHF.R.U32.HI R4, RZ, UR11, R5 ;  /* 0x0000000bff047c19 */ /* 0x000fe20008011605 */
[----:B------:R-:W0:Y:S01]  /*d400*/  LDC R6, c[0x0][0x144] ;  /* 0x00005100ff067b82 */ /* 0x000e220000000800 */
[----:B------:R-:W-:Y:S01]  /*d410*/  IADD3 R21, P0, RZ, -R14, RZ ;  /* 0x8000000eff157210 */ /* 0x000fe20007f1e0ff */
[----:B------:R-:W-:Y:S01]  /*d420*/  ULDC.64 UR8, c[0x0][0x620] ;  /* 0x0001880000087ab9 */ /* 0x000fe20000000a00 */
[----:B-1----:R-:W-:Y:S01]  /*d430*/  I2FP.F32.U32 R5, R20 ;  /* 0x0000001400057245 */ /* 0x002fe20000201000 */
[----:B------:R-:W-:Y:S01]  /*d440*/  ULDC UR10, c[0x0][0x154] ;  /* 0x00005500000a7ab9 */ /* 0x000fe20000000800 */
[----:B------:R-:W1:Y:S01]  /*d450*/  F2I.U32.TRUNC.NTZ R22, R22 ;  /* 0x0000001600167305 */ /* 0x000e62000020f000 */
[----:B------:R-:W-:Y:S01]  /*d460*/  IMAD.X R4, RZ, RZ, ~R4, P0 ;  /* 0x000000ffff047224 */ /* 0x000fe200000e0e04 */
[----:B------:R-:W-:Y:S01]  /*d470*/  ISETP.NE.AND P2, PT, R2, 0x1, PT ;  /* 0x000000010200780c */ /* 0x000fe20003f45270 */
[----:B------:R-:W-:Y:S01]  /*d480*/  FMUL R23, R5, UR10 ;  /* 0x0000000a05177c20 */ /* 0x000fe20008400000 */
[----:B------:R-:W2:Y:S01]  /*d490*/  LDC R25, c[0x0][0x148] ;  /* 0x00005200ff197b82 */ /* 0x000ea20000000800 */
[----:B------:R-:W-:Y:S01]  /*d4a0*/  IMAD R4, R4, UR8, RZ ;  /* 0x0000000804047c24 */ /* 0x000fe2000f8e02ff */
[----:B------:R-:W-:Y:S01]  /*d4b0*/  ULDC.64 UR10, c[0x0][0x640] ;  /* 0x00019000000a7ab9 */ /* 0x000fe20000000a00 */
[----:B------:R-:W-:Y:S01]  /*d4c0*/  IMAD.MOV.U32 R5, RZ, RZ, R16 ;  /* 0x000000ffff057224 */ /* 0x000fe200078e0010 */
[----:B------:R-:W-:Y:S01]  /*d4d0*/  ISETP.NE.U32.AND P0, PT, RZ, UR10, PT ;  /* 0x0000000aff007c0c */ /* 0x000fe2000bf05070 */
[----:B------:R-:W-:Y:S01]  /*d4e0*/  IMAD R7, R21, UR9, R4 ;  /* 0x0000000915077c24 */ /* 0x000fe2000f8e0204 */
[----:B------:R-:W3:Y:S01]  /*d4f0*/  F2I.U32.TRUNC.NTZ R23, R23 ;  /* 0x0000001700177305 */ /* 0x000ee2000020f000 */
[----:B------:R-:W-:Y:S01]  /*d500*/  IMAD.MOV.U32 R4, RZ, RZ, R17 ;  /* 0x000000ffff047224 */ /* 0x000fe200078e0011 */
[----:B------:R-:W-:-:S03]  /*d510*/  ISETP.NE.AND.EX P0, PT, RZ, UR11, PT, P0 ;  /* 0x0000000bff007c0c */ /* 0x000fc6000bf05300 */
[----:B------:R-:W-:Y:S01]  /*d520*/  IMAD.WIDE.U32 R4, R21, UR8, R4 ;  /* 0x0000000815047c25 */ /* 0x000fe2000f8e0004 */
[----:B------:R-:W-:-:S03]  /*d530*/  ULDC UR8, c[0x0][0x618] ;  /* 0x0001860000087ab9 */ /* 0x000fc60000000800 */
[----:B------:R-:W-:Y:S02]  /*d540*/  IMAD.IADD R5, R5, 0x1, R7 ;  /* 0x0000000105057824 */ /* 0x000fe400078e0207 */
[----:B-1----:R-:W-:-:S03]  /*d550*/  IMAD.MOV R22, RZ, RZ, -R22 ;  /* 0x000000ffff167224 */ /* 0x002fc600078e0a16 */
[----:B------:R-:W-:Y:S01]  /*d560*/  SHF.R.U64 R21, R4, UR8, R5 ;  /* 0x0000000804157c19 */ /* 0x000fe20008001205 */
[----:B0-----:R-:W-:Y:S01]  /*d570*/  IMAD R15, R6, R22, R15 ;  /* 0x00000016060f7224 */ /* 0x001fe200078e020f */
[----:B------:R-:W-:Y:S01]  /*d580*/  SHF.R.U32.HI R4, RZ, UR8, R5 ;  /* 0x00000008ff047c19 */ /* 0x000fe20008011605 */
[----:B------:R-:W-:Y:S01]  /*d590*/  ULDC UR8, c[0x0][0x608] ;  /* 0x0001820000087ab9 */ /* 0x000fe20000000800 */
[----:B---3--:R-:W-:Y:S02]  /*d5a0*/  IMAD.MOV R6, RZ, RZ, -R23 ;  /* 0x000000ffff067224 */ /* 0x008fe400078e0a17 */
[--C-:B------:R-:W-:Y:S02]  /*d5b0*/  SHF.R.U64 R22, R21, UR8, R4.reuse ;  /* 0x0000000815167c19 */ /* 0x100fe40008001204 */
[----:B------:R-:W-:Y:S01]  /*d5c0*/  SHF.R.U32.HI R5, RZ, UR8, R4 ;  /* 0x00000008ff057c19 */ /* 0x000fe20008011604 */
[----:B------:R-:W-:Y:S01]  /*d5d0*/  ULDC UR8, c[0x0][0x658] ;  /* 0x0001960000087ab9 */ /* 0x000fe20000000800 */
[----:B--2---:R-:W-:-:S02]  /*d5e0*/  @P2 IMAD R15, R25, R6, R20 ;  /* 0x00000006190f2224 */ /* 0x004fc400078e0214 */
[--C-:B------:R-:W-:Y:S02]  /*d5f0*/  SHF.R.U64 R20, R22, UR8, R5.reuse ;  /* 0x0000000816147c19 */ /* 0x100fe40008001205 */
[----:B------:R-:W-:-:S03]  /*d600*/  SHF.R.U32.HI R23, RZ, UR8, R5 ;  /* 0x00000008ff177c19 */ /* 0x000fc60008011605 */
[----:B------:R-:W-:Y:S02]  /*d610*/  IMAD.MOV.U32 R6, RZ, RZ, R20 ;  /* 0x000000ffff067224 */ /* 0x000fe400078e0014 */
[----:B------:R-:W-:Y:S01]  /*d620*/  IMAD.MOV.U32 R5, RZ, RZ, R23 ;  /* 0x000000ffff057224 */ /* 0x000fe200078e0017 */
[----:B------:R-:W-:Y:S06]  /*d630*/  @!P0 BRA `(.L_x_436) ;  /* 0x00000000002c8947 */ /* 0x000fec0003800000 */
        /* <DEDUP_REMOVED lines=9> */
[----:B------:R-:W-:-:S04]  /*d6d0*/  IMAD.WIDE.U32.X R4, R23, UR11, R4, P1 ;  /* 0x0000000b17047c25 */ /* 0x000fc800088e0404 */
[----:B------:R-:W-:-:S07]  /*d6e0*/  IMAD.MOV.U32 R6, RZ, RZ, R4 ;  /* 0x000000ffff067224 */ /* 0x000fce00078e0004 */
.L_x_436:
[----:B------:R-:W-:Y:S01]  /*d6f0*/  ULDC UR8, c[0x0][0x648] ;  /* 0x0001920000087ab9 */ /* 0x000fe20000000800 */
[----:B------:R-:W-:Y:S01]  /*d700*/  LOP3.LUT R4, R22, UR6, RZ, 0xc0, !PT ;  /* 0x0000000616047c12 */ /* 0x000fe2000f8ec0ff */
[----:B------:R-:W-:Y:S01]  /*d710*/  ULDC UR9, c[0x0][0x610] ;  /* 0x0001840000097ab9 */ /* 0x000fe20000000800 */
[----:B------:R-:W-:Y:S01]  /*d720*/  SHF.R.U64 R5, R6, UR8, R5 ;  /* 0x0000000806057c19 */ /* 0x000fe20008001205 */
[----:B------:R-:W-:Y:S01]  /*d730*/  ULDC UR8, c[0x0][0x638] ;  /* 0x00018e0000087ab9 */ /* 0x000fe20000000800 */
[----:B------:R-:W-:-:S03]  /*d740*/  LOP3.LUT R21, R21, UR4, RZ, 0xc0, !PT ;  /* 0x0000000415157c12 */ /* 0x000fc6000f8ec0ff */
[----:B------:R-:W-:Y:S02]  /*d750*/  IMAD.MOV R7, RZ, RZ, -R5 ;  /* 0x000000ffff077224 */ /* 0x000fe400078e0a05 */
[----:B------:R-:W-:Y:S02]  /*d760*/  IMAD R4, R5, UR5, R4 ;  /* 0x0000000505047c24 */ /* 0x000fe4000f8e0204 */
[----:B------:R-:W-:Y:S01]  /*d770*/  IMAD R20, R7, UR8, R20 ;  /* 0x0000000807147c24 */ /* 0x000fe2000f8e0214 */
[----:B------:R-:W-:Y:S01]  /*d780*/  ULDC UR8, c[0x0][0x600] ;  /* 0x0001800000087ab9 */ /* 0x000fe20000000800 */
[----:B------:R-:W-:Y:S02]  /*d790*/  IMAD R15, R4, UR9, R15 ;  /* 0x00000009040f7c24 */ /* 0x000fe4000f8e020f */
[----:B------:R-:W-:Y:S02]  /*d7a0*/  IMAD R6, R20, UR8, R21 ;  /* 0x0000000814067c24 */ /* 0x000fe4000f8e0215 */
[----:B------:R-:W-:-:S03]  /*d7b0*/  IMAD.MOV.U32 R4, RZ, RZ, 0x1 ;  /* 0x00000001ff047424 */ /* 0x000fc600078e00ff */
[----:B------:R-:W-:Y:S02]  /*d7c0*/  SEL R20, R6, R15, !P2 ;  /* 0x0000000f06147207 */ /* 0x000fe40005000000 */
[----:B------:R-:W-:Y:S01]  /*d7d0*/  SEL R21, R15, R6, !P2 ;  /* 0x000000060f157207 */ /* 0x000fe20005000000 */
[----:B------:R-:W-:-:S07]  /*d7e0*/  IMAD.MOV.U32 R6, RZ, RZ, R14 ;  /* 0x000000ffff067224 */ /* 0x000fce00078e000e */
.L_x_434:
[----:B------:R-:W-:Y:S05]  /*d7f0*/  BSYNC B1 ;  /* 0x0000000000017941 */ /* 0x000fea0003800000 */
.L_x_433:
[----:B------:R-:W-:-:S13]  /*d800*/  LOP3.LUT P0, RZ, R4, 0xff, RZ, 0xc0, !PT ;  /* 0x000000ff04ff7812 */ /* 0x000fda000780c0ff */
[----:B------:R-:W-:Y:S05]  /*d810*/  @P0 BRA `(.L_x_437) ;  /* 0xfffffff400000947 */ /* 0x000fea000383ffff */
[----:B------:R-:W-:Y:S05]  /*d820*/  BSYNC B0 ;  /* 0x0000000000007941 */ /* 0x000fea0003800000 */
.L_x_426:
[----:B------:R-:W-:-:S03]  /*d830*/  UMOV UR8, 0xffffffff ;  /* 0xffffffff00087882 */ /* 0x000fc60000000000 */
[----:B------:R-:W-:Y:S05]  /*d840*/  BRA.DIV UR8, `(.L_x_438) ;  /* 0x0000000208cc7947 */ /* 0x000fea000b800000 */
[----:B------:R-:W-:-:S13]  /*d850*/  ELECT P6, URZ, PT ;  /* 0x00000000003f782f */ /* 0x000fda00038c0000 */
.L_x_450:
[----:B------:R-:W-:Y:S04]  /*d860*/  BSSY B0, `(.L_x_439) ;  /* 0x0000019000007945 */ /* 0x000fe80003800000 */
[----:B------:R-:W-:Y:S05]  /*d870*/  @!P6 BRA `(.L_x_440) ;  /* 0x00000000005ce947 */ /* 0x000fea0003800000 */
[----:B------:R-:W-:-:S04]  /*d880*/  LOP3.LUT R19, R19, 0x2, RZ, 0xfc, !PT ;  /* 0x0000000213137812 */ /* 0x000fc800078efcff */
[----:B------:R-:W-:-:S13]  /*d890*/  ISETP.NE.AND P0, PT, R19, 0x3, PT ;  /* 0x000000031300780c */ /* 0x000fda0003f05270 */
[----:B------:R-:W-:Y:S05]  /*d8a0*/  @!P0 BRA `(.L_x_441) ;  /* 0x0000000000048947 */ /* 0x000fea0003800000 */
[----:B------:R-:W-:Y:S01]  /*d8b0*/  BPT.TRAP 0x1 ;  /* 0x000000040000795c */ /* 0x000fe20000300000 */
.L_x_441:
[----:B------:R-:W0:Y:S01]  /*d8c0*/  S2R R5, SR_CgaCtaId ;  /* 0x0000000000057919 */ /* 0x000e220000008800 */
[----:B------:R-:W-:Y:S02]  /*d8d0*/  MOV R2, 0x400 ;  /* 0x0000040000027802 */ /* 0x000fe40000000f00 */
[----:B------:R-:W-:Y:S02]  /*d8e0*/  SHF.L.U32 R4, R0, 0x1f, RZ ;  /* 0x0000001f00047819 */ /* 0x000fe400000006ff */
[----:B0-----:R-:W-:-:S05]  /*d8f0*/  LEA R2, R5, R2, 0x18 ;  /* 0x0000000205027211 */ /* 0x001fca00078ec0ff */
[----:B------:R-:W-:-:S04]  /*d900*/  VIADD R2, R2, 0x10 ;  /* 0x0000001002027836 */ /* 0x000fc80000000000 */
[C---:B------:R-:W-:Y:S02]  /*d910*/  IMAD R7, R3.reuse, 0x8, R2 ;  /* 0x0000000803077824 */ /* 0x040fe400078e0202 */
[----:B------:R-:W-:Y:S02]  /*d920*/  VIADD R3, R3, 0x1 ;  /* 0x0000000103037836 */ /* 0x000fe40000000000 */
[----:B------:R-:W0:Y:S03]  /*d930*/  SYNCS.PHASECHK.TRANS64.TRYWAIT P0, [R7+URZ], R4 ;  /* 0x00000004070075a7 */ /* 0x000e26000800017f */
[----:B------:R-:W-:-:S04]  /*d940*/  ISETP.NE.AND P1, PT, R3, 0x2, PT ;  /* 0x000000020300780c */ /* 0x000fc80003f25270 */
[----:B------:R-:W-:Y:S02]  /*d950*/  SEL R5, RZ, 0x1, P1 ;  /* 0x00000001ff057807 */ /* 0x000fe40000800000 */
[----:B------:R-:W-:Y:S02]  /*d960*/  SEL R3, R3, RZ, P1 ;  /* 0x000000ff03037207 */ /* 0x000fe40000800000 */
[----:B------:R-:W-:Y:S01]  /*d970*/  LOP3.LUT R0, R0, R5, RZ, 0x3c, !PT ;  /* 0x0000000500007212 */ /* 0x000fe200078e3cff */
[----:B0-----:R-:W-:Y:S06]  /*d980*/  @!P0 BRA `(.L_x_442) ;  /* 0x00000000009c8947 */ /* 0x001fec0003800000 */
.L_x_451:
[----:B------:R-:W-:Y:S01]  /*d990*/  IMAD R3, R3, 0x8, R2 ;  /* 0x0000000803037824 */ /* 0x000fe200078e0202 */
[----:B------:R-:W-:-:S07]  /*d9a0*/  SHF.L.U32 R0, R0, 0x1f, RZ ;  /* 0x0000001f00007819 */ /* 0x000fce00000006ff */
.L_x_443:
[----:B-1----:R1:W2:Y:S02]  /*d9b0*/  SYNCS.PHASECHK.TRANS64.TRYWAIT P0, [R3+URZ], R0 ;  /* 0x00000000030075a7 */ /* 0x0022a4000800017f */
[----:B--2---:R-:W-:Y:S05]  /*d9c0*/  @!P0 NANOSLEEP.SYNCS 0x989680 ;  /* 0x009896800000895d */ /* 0x004fea0003900000 */
[----:B------:R-:W2:Y:S02]  /*d9d0*/  @!P0 SYNCS.PHASECHK.TRANS64 P0, [R3+URZ], R0 ;  /* 0x00000000030085a7 */ /* 0x000ea4000800007f */
[----:B--2---:R-:W-:Y:S05]  /*d9e0*/  @!P0 BRA `(.L_x_443) ;  /* 0xfffffffc00f08947 */ /* 0x004fea000383ffff */
.L_x_440:
[----:B------:R-:W-:Y:S05]  /*d9f0*/  BSYNC B0 ;  /* 0x0000000000007941 */ /* 0x000fea0003800000 */
.L_x_439:
[----:B------:R-:W-:Y:S05]  /*da00*/  EXIT ;  /* 0x000000000000794d */ /* 0x000fea0003800000 */
.L_x_21:
[----:B--2---:R2:W3:Y:S02]  /*da10*/  SYNCS.PHASECHK.TRANS64.TRYWAIT P1, [R3+URZ], R0 ;  /* 0x00000000030075a7 */ /* 0x0044e4000802017f */
[----:B---3--:R-:W-:Y:S05]  /*da20*/  @!P1 NANOSLEEP.SYNCS 0x989680 ;  /* 0x009896800000995d */ /* 0x008fea0003900000 */
[----:B------:R-:W3:Y:S02]  /*da30*/  @!P1 SYNCS.PHASECHK.TRANS64 P1, [R3+URZ], R0 ;  /* 0x00000000030095a7 */ /* 0x000ee4000802007f */
[----:B---3--:R-:W-:Y:S05]  /*da40*/  @!P1 BRA `(.L_x_21) ;  /* 0xfffffffc00f09947 */ /* 0x008fea000383ffff */
[----:B------:R-:W-:Y:S05]  /*da50*/  BRA `(.L_x_20) ;  /* 0xffffff3800c47947 */ /* 0x000fea000383ffff */
.L_x_26:
[----:B-1----:R1:W2:Y:S02]  /*da60*/  SYNCS.PHASECHK.TRANS64.TRYWAIT P1, [R5+URZ], R4 ;  /* 0x00000004050075a7 */ /* 0x0022a4000802017f */
[----:B--2---:R-:W-:Y:S05]  /*da70*/  @!P1 NANOSLEEP.SYNCS 0x989680 ;  /* 0x009896800000995d */ /* 0x004fea0003900000 */
[----:B------:R-:W2:Y:S02]  /*da80*/  @!P1 SYNCS.PHASECHK.TRANS64 P1, [R5+URZ], R4 ;  /* 0x00000004050095a7 */ /* 0x000ea4000802007f */
[----:B--2---:R-:W-:Y:S05]  /*da90*/  @!P1 BRA `(.L_x_26) ;  /* 0xfffffffc00f09947 */ /* 0x004fea000383ffff */
[----:B------:R-:W-:Y:S05]  /*daa0*/  BRA `(.L_x_25) ;  /* 0xffffff4000c47947 */ /* 0x000fea000383ffff */
.L_x_427:
[----:B------:R-:W-:Y:S01]  /*dab0*/  BSSY B1, `(.L_x_444) ;  /* 0x0000006000017945 */ /* 0x000fe20003800000 */
[----:B------:R-:W-:-:S07]  /*dac0*/  IMAD.MOV.U32 R15, RZ, RZ, -0x1 ;  /* 0xffffffffff0f7424 */ /* 0x000fce00078e00ff */
[----:B------:R-:W-:Y:S05]  /*dad0*/  WARPSYNC.COLLECTIVE R15, `(.L_x_445) ;  /* 0x000000000f0c7348 */ /* 0x000fea0003c00000 */
[----:B------:R-:W-:Y:S02]  /*dae0*/  ELECT P6, UR62, PT ;  /* 0x00000000003e782f */ /* 0x000fe400038c0000 */
[----:B------:R-:W-:Y:S01]  /*daf0*/  MOV R14, UR62 ;  /* 0x0000003e000e7c02 */ /* 0x000fe20008000f00 */
[----:B------:R-:W-:Y:S10]  /*db00*/  ENDCOLLECTIVE ;  /* 0x000000000000791b */ /* 0x000ff40003800000 */
.L_x_445:
[----:B------:R-:W-:Y:S05]  /*db10*/  BSYNC B1 ;  /* 0x0000000000017941 */ /* 0x000fea0003800000 */
.L_x_444:
[----:B------:R-:W-:Y:S05]  /*db20*/  BRA `(.L_x_446) ;  /* 0xfffffff000487947 */ /* 0x000fea000383ffff */
.L_x_430:
[----:B-1----:R1:W2:Y:S02]  /*db30*/  SYNCS.PHASECHK.TRANS64.TRYWAIT P0, [R23+URZ+0x10], R14 ;  /* 0x0000100e170075a7 */ /* 0x0022a4000800017f */
[----:B--2---:R-:W-:Y:S05]  /*db40*/  @!P0 NANOSLEEP.SYNCS 0x989680 ;  /* 0x009896800000895d */ /* 0x004fea0003900000 */
[----:B------:R-:W2:Y:S02]  /*db50*/  @!P0 SYNCS.PHASECHK.TRANS64 P0, [R23+URZ+0x10], R14 ;  /* 0x0000100e170085a7 */ /* 0x000ea4000800007f */
[----:B--2---:R-:W-:Y:S05]  /*db60*/  @!P0 BRA `(.L_x_430) ;  /* 0xfffffffc00f08947 */ /* 0x004fea000383ffff */
[----:B------:R-:W-:Y:S05]  /*db70*/  BRA `(.L_x_447) ;  /* 0xfffffff000847947 */ /* 0x000fea000383ffff */
.L_x_438:
[----:B------:R-:W-:Y:S01]  /*db80*/  BSSY B0, `(.L_x_448) ;  /* 0x0000006000007945 */ /* 0x000fe20003800000 */
[----:B------:R-:W-:-:S07]  /*db90*/  IMAD.MOV.U32 R15, RZ, RZ, -0x1 ;  /* 0xffffffffff0f7424 */ /* 0x000fce00078e00ff */
[----:B------:R-:W-:Y:S05]  /*dba0*/  WARPSYNC.COLLECTIVE R15, `(.L_x_449) ;  /* 0x000000000f0c7348 */ /* 0x000fea0003c00000 */
[----:B------:R-:W-:Y:S02]  /*dbb0*/  ELECT P6, UR62, PT ;  /* 0x00000000003e782f */ /* 0x000fe400038c0000 */
[----:B------:R-:W-:Y:S01]  /*dbc0*/  MOV R14, UR62 ;  /* 0x0000003e000e7c02 */ /* 0x000fe20008000f00 */
[----:B------:R-:W-:Y:S10]  /*dbd0*/  ENDCOLLECTIVE ;  /* 0x000000000000791b */ /* 0x000ff40003800000 */
.L_x_449:
[----:B------:R-:W-:Y:S05]  /*dbe0*/  BSYNC B0 ;  /* 0x0000000000007941 */ /* 0x000fea0003800000 */
.L_x_448:
[----:B------:R-:W-:Y:S05]  /*dbf0*/  BRA `(.L_x_450) ;  /* 0xfffffffc00187947 */ /* 0x000fea000383ffff */
.L_x_442:
[----:B0-----:R0:W1:Y:S02]  /*dc00*/  SYNCS.PHASECHK.TRANS64.TRYWAIT P0, [R7+URZ], R4 ;  /* 0x00000004070075a7 */ /* 0x001064000800017f */
[----:B-1----:R-:W-:Y:S05]  /*dc10*/  @!P0 NANOSLEEP.SYNCS 0x989680 ;  /* 0x009896800000895d */ /* 0x002fea0003900000 */
[----:B------:R-:W1:Y:S02]  /*dc20*/  @!P0 SYNCS.PHASECHK.TRANS64 P0, [R7+URZ], R4 ;  /* 0x00000004070085a7 */ /* 0x000e64000800007f */
[----:B-1----:R-:W-:Y:S05]  /*dc30*/  @!P0 BRA `(.L_x_442) ;  /* 0xfffffffc00f08947 */ /* 0x002fea000383ffff */
[----:B------:R-:W-:Y:S05]  /*dc40*/  BRA `(.L_x_451) ;  /* 0xfffffffc00507947 */ /* 0x000fea000383ffff */
.L_x_452:
[----:B------:R-:W-:-:S00]  /*dc50*/  BRA `(.L_x_452) ;  /* 0xfffffffc00fc7947 */ /* 0x000fc0000383ffff */
[----:B------:R-:W-:-:S00]  /*dc60*/  NOP ;  /* 0x0000000000007918 */ /* 0x000fc00000000000 */
        /* <DEDUP_REMOVED lines=9> */
.L_x_453:


//--------------------- .nv.global.init           --------------------------
	.section	.nv.global.init,"aw",@progbits
.nv.global.init:
	.type		$str$22,@object
	.size		$str$22,($str$23 - $str$22)
$str$22:
        /*0000*/ 	.byte	0x6b, 0x5f, 0x74, 0x69, 0x6c, 0x65, 0x5f, 0x63, 0x6f, 0x75, 0x6e, 0x74, 0x20, 0x3e, 0x3d, 0x20
        /*0010*/ 	.byte	0x31, 0x00
	.type		$str$23,@object
	.size		$str$23,(__unnamed_1 - $str$23)
$str$23:
        /*0012*/ 	.byte	0x2f, 0x74, 0x6d, 0x70, 0x2f, 0x63, 0x75, 0x74, 0x6c, 0x61, 0x73, 0x73, 0x5f, 0x73, 0x77, 0x65
        /*0022*/ 	.byte	0x65, 0x70, 0x5f, 0x73, 0x72, 0x63, 0x2f, 0x69, 0x6e, 0x63, 0x6c, 0x75, 0x64, 0x65, 0x2f, 0x63
        /*0032*/ 	.byte	0x75, 0x74, 0x6c, 0x61, 0x73, 0x73, 0x2f, 0x67, 0x65, 0x6d, 0x6d, 0x2f, 0x63, 0x6f, 0x6c, 0x6c
        /*0042*/ 	.byte	0x65, 0x63, 0x74, 0x69, 0x76, 0x65, 0x2f, 0x73, 0x6d, 0x39, 0x30, 0x5f, 0x6d, 0x6d, 0x61, 0x5f
        /*0052*/ 	.byte	0x74, 0x6d, 0x61, 0x5f, 0x67, 0x6d, 0x6d, 0x61, 0x5f, 0x73, 0x73, 0x5f, 0x77, 0x61, 0x72, 0x70
        /*0062*/ 	.byte	0x73, 0x70, 0x65, 0x63, 0x69, 0x61, 0x6c, 0x69, 0x7a, 0x65, 0x64, 0x2e, 0x68, 0x70, 0x70, 0x00
	.type		__unnamed_1,@object
	.size		__unnamed_1,(.L_0 - __unnamed_1)
__unnamed_1:
        /*0072*/ 	.byte	0x76, 0x6f, 0x69, 0x64, 0x20, 0x63, 0x75, 0x74, 0x6c, 0x61, 0x73, 0x73, 0x3a, 0x3a, 0x67, 0x65
        /* <DEDUP_REMOVED lines=173> */
.L_0:


//--------------------- .nv.shared._ZN7cutlass13device_kernelINS_4gemm6kernel13GemmUniversalIN4cute5tupleIJiiiiEEENS1_10collective13CollectiveMmaINS1_34MainloopSm90TmaGmmaWarpSpecializedILi2ENS5_IJNS4_1CILi2EEENSA_ILi1EEESC_EEENS1_35KernelTmaWarpSpecializedCooperativeEEENS5_IJNSA_ILi192EEESG_NSA_ILi256EEEEEEaNS5_IJlSC_lEEEaSJ_NS4_8TiledMMAINS4_8MMA_AtomIJNS4_4SM904GMMA27MMA_64x192x32_S32S8S8_SS_TNEEEENS4_6LayoutISD_NS5_IJSC_NSA_ILi0EEESR_EEEEENS5_IJNS4_10UnderscoreESU_SU_EEEEENS4_13SM90_TMA_LOADENS4_14ComposedLayoutINS4_7SwizzleILi3ELi4ELi3EEENS4_18smem_ptr_flag_bitsILi8EEENSQ_INS5_IJNSA_ILi8EEENSA_ILi128EEEEEENS5_IJS14_SC_EEEEEEEvNS4_8identityENS4_23SM90_TMA_LOAD_MULTICASTES18_vS19_EENS_8epilogue10collective6detail29Sm90TmaWarpSpecializedAdapterINS1D_15DefaultEpilogueIaSJ_SJ_NS1C_6thread17LinearCombinationIaLi1EiiLNS1H_9ScaleType4KindE0ELNS_15FloatRoundStyleE2EaEENS1_15EpilogueDefaultEEEEEvvEEEEvNT_6ParamsE --------------------------
	.section	.nv.shared._ZN7cutlass13device_kernelINS_4gemm6kernel13GemmUniversalIN4cute5tupleIJiiiiEEENS1_10collective13CollectiveMmaINS1_34MainloopSm90TmaGmmaWarpSpecializedILi2ENS5_IJNS4_1CILi2EEENSA_ILi1EEESC_EEENS1_35KernelTmaWarpSpecializedCooperativeEEENS5_IJNSA_ILi192EEESG_NSA_ILi256EEEEEEaNS5_IJlSC_lEEEaSJ_NS4_8TiledMMAINS4_8MMA_AtomIJNS4_4SM904GMMA27MMA_64x192x32_S32S8S8_SS_TNEEEENS4_6LayoutISD_NS5_IJSC_NSA_ILi0EEESR_EEEEENS5_IJNS4_10UnderscoreESU_SU_EEEEENS4_13SM90_TMA_LOADENS4_14ComposedLayoutINS4_7SwizzleILi3ELi4ELi3EEENS4_18smem_ptr_flag_bitsILi8EEENSQ_INS5_IJNSA_ILi8EEENSA_ILi128EEEEEENS5_IJS14_SC_EEEEEEEvNS4_8identityENS4_23SM90_TMA_LOAD_MULTICASTES18_vS19_EENS_8epilogue10collective6detail29Sm90TmaWarpSpecializedAdapterINS1D_15DefaultEpilogueIaSJ_SJ_NS1C_6thread17LinearCombinationIaLi1EiiLNS1H_9ScaleType4KindE0ELNS_15FloatRoundStyleE2EaEENS1_15EpilogueDefaultEEEEEvvEEEEvNT_6ParamsE,"aw",@nobits
	.sectionflags	@""
	.align	16
	.zero		1024


//--------------------- .nv.shared.reserved.0     --------------------------
	.section	.nv.shared.reserved.0,"aw",@nobits
	.weak		__nv_reservedSMEM_offset_0_alias
	.size		__nv_reservedSMEM_offset_0_alias, 0, 0
	.other		__nv_reservedSMEM_offset_0_alias,@"STO_CUDA_RESERVED_SHARED STV_DEFAULT"
__nv_reservedSMEM_offset_0_alias:
	.zero		0


//--------------------- .nv.global                --------------------------
	.section	.nv.global,"aw",@nobits
.nv.global:
	.type		_ZN39_INTERNAL_a965e74e_4_k_cu_efe8b11d_53704cute1_E,@object
	.size		_ZN39_INTERNAL_a965e74e_4_k_cu_efe8b11d_53704cute1_E,(_ZN39_INTERNAL_a965e74e_4_k_cu_efe8b11d_53704cuda3std3__45__cpo6cbeginE - _ZN39_INTERNAL_a965e74e_4_k_cu_efe8b11d_53704cute1_E)
_ZN39_INTERNAL_a965e74e_4_k_cu_efe8b11d_53704cute1_E:
	.zero		1
	.type		_ZN39_INTERNAL_a965e74e_4_k_cu_efe8b11d_53704cuda3std3__45__cpo6cbeginE,@object
	.size		_ZN39_INTERNAL_a965e74e_4_k_cu_efe8b11d_53704cuda3std3__45__cpo6cbeginE,(_ZN39_INTERNAL_a965e74e_4_k_cu_efe8b11d_53704cuda3std3__48in_placeE - _ZN39_INTERNAL_a965e74e_4_k_cu_efe8b11d_53704cuda3std3__45__cpo6cbeginE)
_ZN39_INTERNAL_a965e74e_4_k_cu_efe8b11d_53704cuda3std3__45__cpo6cbeginE:
	.zero		1
	.type		_ZN39_INTERNAL_a965e74e_4_k_cu_efe8b11d_53704cuda3std3__48in_placeE,@object
	.size		_ZN39_INTERNAL_a965e74e_4_k_cu_efe8b11d_53704cuda3std3__48in_placeE,(_ZN39_INTERNAL_a965e74e_4_k_cu_efe8b11d_53704cuda3std6ranges3__45__cpo9iter_moveE - _ZN39_INTERNAL_a965e74e_4_k_cu_efe8b11d_53704cuda3std3__48in_placeE)
_ZN39_INTERNAL_a965e74e_4_k_cu_efe8b11d_53704cuda3std3__48in_placeE:
	.zero		1
	.type		_ZN39_INTERNAL_a965e74e_4_k_cu_efe8b11d_53704cuda3std6ranges3__45__cpo9iter_moveE,@object
	.size		_ZN39_INTERNAL_a965e74e_4_k_cu_efe8b11d_53704cuda3std6ranges3__45__cpo9iter_moveE,(_ZN39_INTERNAL_a965e74e_4_k_cu_efe8b11d_53704cuda3std3__45__cpo5beginE - _ZN39_INTERNAL_a965e74e_4_k_cu_efe8b11d_53704cuda3std6ranges3__45__cpo9iter_moveE)
_ZN39_INTERNAL_a965e74e_4_k_cu_efe8b11d_53704cuda3std6ranges3__45__cpo9iter_moveE:
	.zero		1
	.type		_ZN39_INTERNAL_a965e74e_4_k_cu_efe8b11d_53704cuda3std3__45__cpo5beginE,@object
	.size		_ZN39_INTERNAL_a965e74e_4_k_cu_efe8b11d_53704cuda3std3__45__cpo5beginE,(_ZN39_INTERNAL_a965e74e_4_k_cu_efe8b11d_53704cuda3std3__441_GLOBAL__N__a965e74e_4_k_cu_efe8b11d_53706ignoreE - _ZN39_INTERNAL_a965e74e_4_k_cu_efe8b11d_53704cuda3std3__45__cpo5beginE)
_ZN39_INTERNAL_a965e74e_4_k_cu_efe8b11d_53704cuda3std3__45__cpo5beginE:
	.zero		1
	.type		_ZN39_INTERNAL_a965e74e_4_k_cu_efe8b11d_53704cuda3std3__441_GLOBAL__N__a965e74e_4_k_cu_efe8b11d_53706ignoreE,@object
	.size		_ZN39_INTERNAL_a965e74e_4_k_cu_efe8b11d_53704cuda3std3__441_GLOBAL__N__a965e74e_4_k_cu_efe8b11d_53706ignoreE,(_ZN39_INTERNAL_a965e74e_4_k_cu_efe8b11d_53704cute7productE - _ZN39_INTERNAL_a965e74e_4_k_cu_efe8b11d_53704cuda3std3__441_GLOBAL__N__a965e74e_4_k_cu_efe8b11d_53706ignoreE)
_ZN39_INTERNAL_a965e74e_4_k_cu_efe8b11d_53704cuda3std3__441_GLOBAL__N__a965e74e_4_k_cu_efe8b11d_53706ignoreE:
	.zero		1
	.type		_ZN39_INTERNAL_a965e74e_4_k_cu_efe8b11d_53704cute7productE,@object
	.size		_ZN39_INTERNAL_a965e74e_4_k_cu_efe8b11d_53704cute7productE,(_ZN39_INTERNAL_a965e74e_4_k_cu_efe8b11d_53704cuda3std3__45__cpo3endE - _ZN39_INTERNAL_a965e74e_4_k_cu_efe8b11d_53704cute7productE)
_ZN39_INTERNAL_a965e74e_4_k_cu_efe8b11d_53704cute7productE:
	.zero		1
	.type		_ZN39_INTERNAL_a965e74e_4_k_cu_efe8b11d_53704cuda3std3__45__cpo3endE,@object
	.size		_ZN39_INTERNAL_a965e74e_4_k_cu_efe8b11d_53704cuda3std3__45__cpo3endE,(_ZN39_INTERNAL_a965e74e_4_k_cu_efe8b11d_53704cuda3std3__419piecewise_constructE - _ZN39_INTERNAL_a965e74e_4_k_cu_efe8b11d_53704cuda3std3__45__cpo3endE)
_ZN39_INTERNAL_a965e74e_4_k_cu_efe8b11d_53704cuda3std3__45__cpo3endE:
	.zero		1
	.type		_ZN39_INTERNAL_a965e74e_4_k_cu_efe8b11d_53704cuda3std3__419piecewise_constructE,@object
	.size		_ZN39_INTERNAL_a965e74e_4_k_cu_efe8b11d_53704cuda3std3__419piecewise_constructE,(_ZN39_INTERNAL_a965e74e_4_k_cu_efe8b11d_53704cuda3std3__45__cpo4cendE - _ZN39_INTERNAL_a965e74e_4_k_cu_efe8b11d_53704cuda3std3__419piecewise_constructE)
_ZN39_INTERNAL_a965e74e_4_k_cu_efe8b11d_53704cuda3std3__419piecewise_constructE:
	.zero		1
	.type		_ZN39_INTERNAL_a965e74e_4_k_cu_efe8b11d_53704cuda3std3__45__cpo4cendE,@object
	.size		_ZN39_INTERNAL_a965e74e_4_k_cu_efe8b11d_53704cuda3std3__45__cpo4cendE,(_ZN39_INTERNAL_a965e74e_4_k_cu_efe8b11d_53704cuda3std6ranges3__45__cpo4swapE - _ZN39_INTERNAL_a965e74e_4_k_cu_efe8b11d_53704cuda3std3__45__cpo4cendE)
_ZN39_INTERNAL_a965e74e_4_k_cu_efe8b11d_53704cuda3std3__45__cpo4cendE:
	.zero		1
	.type		_ZN39_INTERNAL_a965e74e_4_k_cu_efe8b11d_53704cuda3std6ranges3__45__cpo4swapE,@object
	.size		_ZN39_INTERNAL_a965e74e_4_k_cu_efe8b11d_53704cuda3std6ranges3__45__cpo4swapE,(.L_8 - _ZN39_INTERNAL_a965e74e_4_k_cu_efe8b11d_53704cuda3std6ranges3__45__cpo4swapE)
_ZN39_INTERNAL_a965e74e_4_k_cu_efe8b11d_53704cuda3std6ranges3__45__cpo4swapE:
	.zero		1
.L_8:


//--------------------- .nv.constant0._ZN7cutlass13device_kernelINS_4gemm6kernel13GemmUniversalIN4cute5tupleIJiiiiEEENS1_10collective13CollectiveMmaINS1_34MainloopSm90TmaGmmaWarpSpecializedILi2ENS5_IJNS4_1CILi2EEENSA_ILi1EEESC_EEENS1_35KernelTmaWarpSpecializedCooperativeEEENS5_IJNSA_ILi192EEESG_NSA_ILi256EEEEEEaNS5_IJlSC_lEEEaSJ_NS4_8TiledMMAINS4_8MMA_AtomIJNS4_4SM904GMMA27MMA_64x192x32_S32S8S8_SS_TNEEEENS4_6LayoutISD_NS5_IJSC_NSA_ILi0EEESR_EEEEENS5_IJNS4_10UnderscoreESU_SU_EEEEENS4_13SM90_TMA_LOADENS4_14ComposedLayoutINS4_7SwizzleILi3ELi4ELi3EEENS4_18smem_ptr_flag_bitsILi8EEENSQ_INS5_IJNSA_ILi8EEENSA_ILi128EEEEEENS5_IJS14_SC_EEEEEEEvNS4_8identityENS4_23SM90_TMA_LOAD_MULTICASTES18_vS19_EENS_8epilogue10collective6detail29Sm90TmaWarpSpecializedAdapterINS1D_15DefaultEpilogueIaSJ_SJ_NS1C_6thread17LinearCombinationIaLi1EiiLNS1H_9ScaleType4KindE0ELNS_15FloatRoundStyleE2EaEENS1_15EpilogueDefaultEEEEEvvEEEEvNT_6ParamsE --------------------------
	.section	.nv.constant0._ZN7cutlass13device_kernelINS_4gemm6kernel13GemmUniversalIN4cute5tupleIJiiiiEEENS1_10collective13CollectiveMmaINS1_34MainloopSm90TmaGmmaWarpSpecializedILi2ENS5_IJNS4_1CILi2EEENSA_ILi1EEESC_EEENS1_35KernelTmaWarpSpecializedCooperativeEEENS5_IJNSA_ILi192EEESG_NSA_ILi256EEEEEEaNS5_IJlSC_lEEEaSJ_NS4_8TiledMMAINS4_8MMA_AtomIJNS4_4SM904GMMA27MMA_64x192x32_S32S8S8_SS_TNEEEENS4_6LayoutISD_NS5_IJSC_NSA_ILi0EEESR_EEEEENS5_IJNS4_10UnderscoreESU_SU_EEEEENS4_13SM90_TMA_LOADENS4_14ComposedLayoutINS4_7SwizzleILi3ELi4ELi3EEENS4_18smem_ptr_flag_bitsILi8EEENSQ_INS5_IJNSA_ILi8EEENSA_ILi128EEEEEENS5_IJS14_SC_EEEEEEEvNS4_8identityENS4_23SM90_TMA_LOAD_MULTICASTES18_vS19_EENS_8epilogue10collective6detail29Sm90TmaWarpSpecializedAdapterINS1D_15DefaultEpilogueIaSJ_SJ_NS1C_6thread17LinearCombinationIaLi1EiiLNS1H_9ScaleType4KindE0ELNS_15FloatRoundStyleE2EaEENS1_15EpilogueDefaultEEEEEvvEEEEvNT_6ParamsE,"a",@progbits
	.sectionflags	@""
	.align	4
.nv.constant0._ZN7cutlass13device_kernelINS_4gemm6kernel13GemmUniversalIN4cute5tupleIJiiiiEEENS1_10collective13CollectiveMmaINS1_34MainloopSm90TmaGmmaWarpSpecializedILi2ENS5_IJNS4_1CILi2EEENSA_ILi1EEESC_EEENS1_35KernelTmaWarpSpecializedCooperativeEEENS5_IJNSA_ILi192EEESG_NSA_ILi256EEEEEEaNS5_IJlSC_lEEEaSJ_NS4_8TiledMMAINS4_8MMA_AtomIJNS4_4SM904GMMA27MMA_64x192x32_S32S8S8_SS_TNEEEENS4_6LayoutISD_NS5_IJSC_NSA_ILi0EEESR_EEEEENS5_IJNS4_10UnderscoreESU_SU_EEEEENS4_13SM90_TMA_LOADENS4_14ComposedLayoutINS4_7SwizzleILi3ELi4ELi3EEENS4_18smem_ptr_flag_bitsILi8EEENSQ_INS5_IJNSA_ILi8EEENSA_ILi128EEEEEENS5_IJS14_SC_EEEEEEEvNS4_8identityENS4_23SM90_TMA_LOAD_MULTICASTES18_vS19_EENS_8epilogue10collective6detail29Sm90TmaWarpSpecializedAdapterINS1D_15DefaultEpilogueIaSJ_SJ_NS1C_6thread17LinearCombinationIaLi1EiiLNS1H_9ScaleType4KindE0ELNS_15FloatRoundStyleE2EaEENS1_15EpilogueDefaultEEEEEvvEEEEvNT_6ParamsE:
	.zero		1664


//--------------------- SYMBOLS --------------------------

	.type		.nv.reservedSmem.offset0,@object
	.size		.nv.reservedSmem.offset0,0x4
	.type		__assertfail,@function
